	.target	sm_90a

	.elftype	@"ET_EXEC"


//--------------------- .note.nv.tkinfo           --------------------------
	.section	.note.nv.tkinfo,"",@"SHT_NOTE"
	.sectionflags	@"SHF_NOTE_NV_TKINFO"
	.tkinfo
        /*0018*/ 	.word	0x00000002
        /*0030*/ 	.string	""
        /*0030*/ 	.string	"ptxas"
        /*0030*/ 	.string	"Cuda compilation tools, release 13.0, V13.0.88"
        /*0030*/ 	.string	"Build cuda_13.0.r13.0/compiler.36424714_0"
        /*0030*/ 	.string	"-arch sm_90a -m 64 "



//--------------------- .note.nv.cuinfo           --------------------------
	.section	.note.nv.cuinfo,"",@"SHT_NOTE"
	.sectionflags	@"SHF_NOTE_NV_CUINFO"
        /*0018*/ 	.short	0x0002
        /*001a*/ 	.short	0x005a
        /*001c*/ 	.short	0x0082
	.zero		2


//--------------------- .nv.info                  --------------------------
	.section	.nv.info,"",@"SHT_CUDA_INFO"
	.align	4


	//----- nvinfo : EIATTR_REGCOUNT
	.align		4
        /*0000*/ 	.byte	0x04, 0x2f
        /*0002*/ 	.short	(.L_15 - .L_14)
	.align		4
.L_14:
        /*0004*/ 	.word	index@(_ZN7cutlass13device_kernelINS_4fmha6kernel28FmhaKernelTmaWarpSpecializedINS1_10collective30FmhaMainloopTmaWarpSpecializedINS_6half_tEffN4cute5tupleIJNS7_1CILi128EEENS9_ILi64EEENS9_ILi16EEEEEENS8_IJiNS9_ILi1EEENS8_IJiiEEEEEESG_SG_NS4_14ResidualFusionEJEEENS4_15FmhaFwdEpilogueIS6_fNS8_IJSB_SC_SB_EEEEENS2_23IndividualTileSchedulerEJEEEEEvNT_6ParamsE)
        /*0008*/ 	.word	0x000000a8


	//----- nvinfo : EIATTR_FRAME_SIZE
	.align		4
.L_15:
        /*000c*/ 	.byte	0x04, 0x11
        /*000e*/ 	.short	(.L_17 - .L_16)
	.align		4
.L_16:
        /*0010*/ 	.word	index@($__internal_0_$__cuda_sm20_rcp_rn_f32_slowpath)
        /*0014*/ 	.word	0x00000000


	//----- nvinfo : EIATTR_FRAME_SIZE
	.align		4
.L_17:
        /*0018*/ 	.byte	0x04, 0x11
        /*001a*/ 	.short	(.L_19 - .L_18)
	.align		4
.L_18:
        /*001c*/ 	.word	index@(_ZN7cutlass13device_kernelINS_4fmha6kernel28FmhaKernelTmaWarpSpecializedINS1_10collective30FmhaMainloopTmaWarpSpecializedINS_6half_tEffN4cute5tupleIJNS7_1CILi128EEENS9_ILi64EEENS9_ILi16EEEEEENS8_IJiNS9_ILi1EEENS8_IJiiEEEEEESG_SG_NS4_14ResidualFusionEJEEENS4_15FmhaFwdEpilogueIS6_fNS8_IJSB_SC_SB_EEEEENS2_23IndividualTileSchedulerEJEEEEEvNT_6ParamsE)
        /*0020*/ 	.word	0x00000000


	//----- nvinfo : EIATTR_MIN_STACK_SIZE
	.align		4
.L_19:
        /*0024*/ 	.byte	0x04, 0x12
        /*0026*/ 	.short	(.L_21 - .L_20)
	.align		4
.L_20:
        /*0028*/ 	.word	index@(_ZN7cutlass13device_kernelINS_4fmha6kernel28FmhaKernelTmaWarpSpecializedINS1_10collective30FmhaMainloopTmaWarpSpecializedINS_6half_tEffN4cute5tupleIJNS7_1CILi128EEENS9_ILi64EEENS9_ILi16EEEEEENS8_IJiNS9_ILi1EEENS8_IJiiEEEEEESG_SG_NS4_14ResidualFusionEJEEENS4_15FmhaFwdEpilogueIS6_fNS8_IJSB_SC_SB_EEEEENS2_23IndividualTileSchedulerEJEEEEEvNT_6ParamsE)
        /*002c*/ 	.word	0x00000000
.L_21:


//--------------------- .nv.compat                --------------------------
	.section	.nv.compat,"",@"SHT_CUDA_COMPAT_INFO"
	.align	4
        /*0000*/ 	.byte	0x02, 0x09, 0x01, 0x00, 0x02, 0x02, 0x04, 0x00, 0x02, 0x05, 0x05, 0x00, 0x03, 0x07, 0x01, 0x01
        /*0010*/ 	.byte	0x02, 0x03, 0x01, 0x00, 0x02, 0x06, 0x01, 0x00, 0x04, 0x0b, 0x08, 0x00, 0x00, 0x00, 0x00, 0x00
        /*0020*/ 	.byte	0x00, 0x00, 0x00, 0x00


//--------------------- .nv.info._ZN7cutlass13device_kernelINS_4fmha6kernel28FmhaKernelTmaWarpSpecializedINS1_10collective30FmhaMainloopTmaWarpSpecializedINS_6half_tEffN4cute5tupleIJNS7_1CILi128EEENS9_ILi64EEENS9_ILi16EEEEEENS8_IJiNS9_ILi1EEENS8_IJiiEEEEEESG_SG_NS4_14ResidualFusionEJEEENS4_15FmhaFwdEpilogueIS6_fNS8_IJSB_SC_SB_EEEEENS2_23IndividualTileSchedulerEJEEEEEvNT_6ParamsE --------------------------
	.section	.nv.info._ZN7cutlass13device_kernelINS_4fmha6kernel28FmhaKernelTmaWarpSpecializedINS1_10collective30FmhaMainloopTmaWarpSpecializedINS_6half_tEffN4cute5tupleIJNS7_1CILi128EEENS9_ILi64EEENS9_ILi16EEEEEENS8_IJiNS9_ILi1EEENS8_IJiiEEEEEESG_SG_NS4_14ResidualFusionEJEEENS4_15FmhaFwdEpilogueIS6_fNS8_IJSB_SC_SB_EEEEENS2_23IndividualTileSchedulerEJEEEEEvNT_6ParamsE,"",@"SHT_CUDA_INFO"
	.sectionflags	@""
	.align	4


	//----- nvinfo : EIATTR_CUDA_API_VERSION
	.align		4
        /*0000*/ 	.byte	0x04, 0x37
        /*0002*/ 	.short	(.L_23 - .L_22)
.L_22:
        /*0004*/ 	.word	0x00000082


	//----- nvinfo : EIATTR_KPARAM_INFO
	.align		4
.L_23:
        /*0008*/ 	.byte	0x04, 0x17
        /*000a*/ 	.short	(.L_25 - .L_24)
.L_24:
        /*000c*/ 	.word	0x00000000
        /*0010*/ 	.short	0x0000
        /*0012*/ 	.short	0x0070
        /*0014*/ 	.byte	0x00, 0xf0, 0x01, 0x20


	//----- nvinfo : EIATTR_SPARSE_MMA_MASK
	.align		4
.L_25:
        /*0018*/ 	.byte	0x03, 0x50
        /*001a*/ 	.short	0x0000


	//----- nvinfo : EIATTR_MAXREG_COUNT
	.align		4
        /*001c*/ 	.byte	0x03, 0x1b
        /*001e*/ 	.short	0x00a8


	//----- nvinfo : EIATTR_NUM_BARRIERS
	.align		4
        /*0020*/ 	.byte	0x02, 0x4c
        /*0022*/ 	.byte	0x02
	.zero		1


	//----- nvinfo : EIATTR_EXTERNS
	.align		4
        /*0024*/ 	.byte	0x04, 0x0f
        /*0026*/ 	.short	(.L_27 - .L_26)


	//   ....[0]....
	.align		4
.L_26:
        /*0028*/ 	.word	index@(__assertfail)


	//----- nvinfo : EIATTR_MERCURY_ISA_VERSION
	.align		4
.L_27:
        /*002c*/ 	.byte	0x03, 0x5f
        /*002e*/ 	.short	0x0101


	//----- nvinfo : EIATTR_INT_WARP_WIDE_INSTR_OFFSETS
	.align		4
        /*0030*/ 	.byte	0x04, 0x31
        /*0032*/ 	.short	(.L_29 - .L_28)


	//   ....[0]....
.L_28:
        /*0034*/ 	.word	0x000006f0


	//   ....[1]....
        /*0038*/ 	.word	0x00000700


	//   ....[2]....
        /*003c*/ 	.word	0x00000710


	//   ....[3]....
        /*0040*/ 	.word	0x00000720


	//   ....[4]....
        /*0044*/ 	.word	0x00000790


	//----- nvinfo : EIATTR_COOP_GROUP_MASK_REGIDS
	.align		4
.L_29:
        /*0048*/ 	.byte	0x04, 0x29
        /*004a*/ 	.short	(.L_31 - .L_30)


	//   ....[0]....
.L_30:
        /*004c*/ 	.word	0xffffffff


	//   ....[1]....
        /*0050*/ 	.word	0xffffffff


	//   ....[2]....
        /*0054*/ 	.word	0xffffffff


	//   ....[3]....
        /*0058*/ 	.word	0xffffffff


	//   ....[4]....
        /*005c*/ 	.word	0xffffffff


	//   ....[5]....
        /*0060*/ 	.word	0xffffffff


	//   ....[6]....
        /*0064*/ 	.word	0xffffffff


	//   ....[7]....
        /*0068*/ 	.word	0xffffffff


	//   ....[8]....
        /*006c*/ 	.word	0xffffffff


	//   ....[9]....
        /*0070*/ 	.word	0xffffffff


	//   ....[10]....
        /*0074*/ 	.word	0xffffffff


	//   ....[11]....
        /*0078*/ 	.word	0xffffffff


	//   ....[12]....
        /*007c*/ 	.word	0xffffffff


	//   ....[13]....
        /*0080*/ 	.word	0xffffffff


	//   ....[14]....
        /*0084*/ 	.word	0xffffffff


	//   ....[15]....
        /*0088*/ 	.word	0xffffffff


	//   ....[16]....
        /*008c*/ 	.word	0xffffffff


	//   ....[17]....
        /*0090*/ 	.word	0xffffffff


	//   ....[18]....
        /*0094*/ 	.word	0xffffffff


	//   ....[19]....
        /*0098*/ 	.word	0xffffffff


	//   ....[20]....
        /*009c*/ 	.word	0xffffffff


	//   ....[21]....
        /*00a0*/ 	.word	0xffffffff


	//----- nvinfo : EIATTR_COOP_GROUP_INSTR_OFFSETS
	.align		4
.L_31:
        /*00a4*/ 	.byte	0x04, 0x28
        /*00a6*/ 	.short	(.L_33 - .L_32)


	//   ....[0]....
.L_32:
        /*00a8*/ 	.word	0x00000050


	//   ....[1]....
        /*00ac*/ 	.word	0x00000080


	//   ....[2]....
        /*00b0*/ 	.word	0x000001b0


	//   ....[3]....
        /*00b4*/ 	.word	0x00000370


	//   ....[4]....
        /*00b8*/ 	.word	0x00000530


	//   ....[5]....
        /*00bc*/ 	.word	0x00000690


	//   ....[6]....
        /*00c0*/ 	.word	0x00001460


	//   ....[7]....
        /*00c4*/ 	.word	0x000014b0


	//   ....[8]....
        /*00c8*/ 	.word	0x00001810


	//   ....[9]....
        /*00cc*/ 	.word	0x00001900


	//   ....[10]....
        /*00d0*/ 	.word	0x00002970


	//   ....[11]....
        /*00d4*/ 	.word	0x000029a0


	//   ....[12]....
        /*00d8*/ 	.word	0x00002a40


	//   ....[13]....
        /*00dc*/ 	.word	0x00002bd0


	//   ....[14]....
        /*00e0*/ 	.word	0x00004350


	//   ....[15]....
        /*00e4*/ 	.word	0x000043b0


	//   ....[16]....
        /*00e8*/ 	.word	0x000046c0


	//   ....[17]....
        /*00ec*/ 	.word	0x000047e0


	//   ....[18]....
        /*00f0*/ 	.word	0x00005790


	//   ....[19]....
        /*00f4*/ 	.word	0x000057c0


	//   ....[20]....
        /*00f8*/ 	.word	0x00005800


	//   ....[21]....
        /*00fc*/ 	.word	0x00005820


	//----- nvinfo : EIATTR_REG_RECONFIG
	.align		4
.L_33:
        /*0100*/ 	.byte	0x01, 0x54
	.zero		2


	//----- nvinfo : EIATTR_SYSCALL_OFFSETS
	.align		4
        /*0104*/ 	.byte	0x04, 0x46
        /*0106*/ 	.short	(.L_35 - .L_34)


	//   ....[0]....
.L_34:
        /*0108*/ 	.word	0x00006070


	//   ....[1]....
        /*010c*/ 	.word	0x000061d0


	//----- nvinfo : EIATTR_MBARRIER_INSTR_OFFSETS
	.align		4
.L_35:
        /*0110*/ 	.byte	0x04, 0x39
        /*0112*/ 	.short	(.L_37 - .L_36)


	//   ....[0]....
.L_36:
        /*0114*/ 	.word	0x00000320
        /*0118*/ 	.word	0x000000ff
        /*011c*/ 	.word	0x00003850
        /*0120*/ 	.short	0x0100
        /*0122*/ 	.byte	0x0b
	.zero		1


	//   ....[1]....
        /*0124*/ 	.word	0x00000330
        /*0128*/ 	.word	0x000000ff
        /*012c*/ 	.word	0x00003860
        /*0130*/ 	.short	0x0100
        /*0132*/ 	.byte	0x0b
	.zero		1


	//   ....[2]....
        /*0134*/ 	.word	0x00000340
        /*0138*/ 	.word	0x000000ff
        /*013c*/ 	.word	0x00003858
        /*0140*/ 	.short	0x0100
        /*0142*/ 	.byte	0x0b
	.zero		1


	//   ....[3]....
        /*0144*/ 	.word	0x00000350
        /*0148*/ 	.word	0x000000ff
        /*014c*/ 	.word	0x00003868
        /*0150*/ 	.short	0x0100
        /*0152*/ 	.byte	0x0b
	.zero		1


	//   ....[4]....
        /*0154*/ 	.word	0x00000480
        /*0158*/ 	.word	0x000000ff
        /*015c*/ 	.word	0x00003800
        /*0160*/ 	.short	0x0100
        /*0162*/ 	.byte	0x0b
	.zero		1


	//   ....[5]....
        /*0164*/ 	.word	0x00000490
        /*0168*/ 	.word	0x000000ff
        /*016c*/ 	.word	0x00003828
        /*0170*/ 	.short	0x0100
        /*0172*/ 	.byte	0x0b
	.zero		1


	//   ....[6]....
        /*0174*/ 	.word	0x000004a0
        /*0178*/ 	.word	0x000000ff
        /*017c*/ 	.word	0x00003808
        /*0180*/ 	.short	0x0100
        /*0182*/ 	.byte	0x0b
	.zero		1


	//   ....[7]....
        /*0184*/ 	.word	0x000004b0
        /*0188*/ 	.word	0x000000ff
        /*018c*/ 	.word	0x00003830
        /*0190*/ 	.short	0x0100
        /*0192*/ 	.byte	0x0b
	.zero		1


	//   ....[8]....
        /*0194*/ 	.word	0x000004c0
        /*0198*/ 	.word	0x000000ff
        /*019c*/ 	.word	0x00003810
        /*01a0*/ 	.short	0x0100
        /*01a2*/ 	.byte	0x0b
	.zero		1


	//   ....[9]....
        /*01a4*/ 	.word	0x000004d0
        /*01a8*/ 	.word	0x000000ff
        /*01ac*/ 	.word	0x00003838
        /*01b0*/ 	.short	0x0100
        /*01b2*/ 	.byte	0x0b
	.zero		1


	//   ....[10]....
        /*01b4*/ 	.word	0x000004e0
        /*01b8*/ 	.word	0x000000ff
        /*01bc*/ 	.word	0x00003818
        /*01c0*/ 	.short	0x0100
        /*01c2*/ 	.byte	0x0b
	.zero		1


	//   ....[11]....
        /*01c4*/ 	.word	0x000004f0
        /*01c8*/ 	.word	0x000000ff
        /*01cc*/ 	.word	0x00003840
        /*01d0*/ 	.short	0x0100
        /*01d2*/ 	.byte	0x0b
	.zero		1


	//   ....[12]....
        /*01d4*/ 	.word	0x00000500
        /*01d8*/ 	.word	0x000000ff
        /*01dc*/ 	.word	0x00003820
        /*01e0*/ 	.short	0x0100
        /*01e2*/ 	.byte	0x0b
	.zero		1


	//   ....[13]....
        /*01e4*/ 	.word	0x00000510
        /*01e8*/ 	.word	0x000000ff
        /*01ec*/ 	.word	0x00003848
        /*01f0*/ 	.short	0x0100
        /*01f2*/ 	.byte	0x0b
	.zero		1


	//   ....[14]....
        /*01f4*/ 	.word	0x00000640
        /*01f8*/ 	.word	0x000000ff
        /*01fc*/ 	.word	0x00003870
        /*0200*/ 	.short	0x0100
        /*0202*/ 	.byte	0x0b
	.zero		1


	//   ....[15]....
        /*0204*/ 	.word	0x00000650
        /*0208*/ 	.word	0x000000ff
        /*020c*/ 	.word	0x00003880
        /*0210*/ 	.short	0x0100
        /*0212*/ 	.byte	0x0b
	.zero		1


	//   ....[16]....
        /*0214*/ 	.word	0x00000660
        /*0218*/ 	.word	0x000000ff
        /*021c*/ 	.word	0x00003878
        /*0220*/ 	.short	0x0100
        /*0222*/ 	.byte	0x0b
	.zero		1


	//   ....[17]....
        /*0224*/ 	.word	0x00000670
        /*0228*/ 	.word	0x000000ff
        /*022c*/ 	.word	0x00003888
        /*0230*/ 	.short	0x0100
        /*0232*/ 	.byte	0x0b
	.zero		1


	//   ....[18]....
        /*0234*/ 	.word	0x000007b0
        /*0238*/ 	.word	0x000000ff
        /*023c*/ 	.word	0x00003890
        /*0240*/ 	.short	0x0100
        /*0242*/ 	.byte	0x08
	.zero		1


	//   ....[19]....
        /*0244*/ 	.word	0x000007c0
        /*0248*/ 	.word	0x000000ff
        /*024c*/ 	.word	0x00003898
        /*0250*/ 	.short	0x0100
        /*0252*/ 	.byte	0x08
	.zero		1


	//   ....[20]....
        /*0254*/ 	.word	0x000007d0
        /*0258*/ 	.word	0x000000ff
        /*025c*/ 	.word	0x000038a0
        /*0260*/ 	.short	0x0100
        /*0262*/ 	.byte	0x08
	.zero		1


	//   ....[21]....
        /*0264*/ 	.word	0x000007e0
        /*0268*/ 	.word	0x000000ff
        /*026c*/ 	.word	0x000038a8
        /*0270*/ 	.short	0x0100
        /*0272*/ 	.byte	0x08
	.zero		1


	//   ....[22]....
        /*0274*/ 	.word	0x000008e0
        /*0278*/ 	.word	0x000000ff
        /*027c*/ 	.word	0x000038c0
        /*0280*/ 	.short	0x0100
        /*0282*/ 	.byte	0x0b
	.zero		1


	//   ....[23]....
        /*0284*/ 	.word	0x000008f0
        /*0288*/ 	.word	0x000000ff
        /*028c*/ 	.word	0x000038c8
        /*0290*/ 	.short	0x0100
        /*0292*/ 	.byte	0x0b
	.zero		1


	//   ....[24]....
        /*0294*/ 	.word	0x00000d70
        /*0298*/ 	.word	0x000000ff
        /*029c*/ 	.word	0x00003850
        /*02a0*/ 	.short	0x010a
        /*02a2*/ 	.byte	0x06
	.zero		1


	//   ....[25]....
        /*02a4*/ 	.word	0x00000df0
        /*02a8*/ 	.word	0x000000ff
        /*02ac*/ 	.word	0x00003800
        /*02b0*/ 	.short	0x010a
        /*02b2*/ 	.byte	0x25
	.zero		1


	//   ....[26]....
        /*02b4*/ 	.word	0x00000e40
        /*02b8*/ 	.word	0x000000ff
        /*02bc*/ 	.word	0xfffffff8
        /*02c0*/ 	.short	0x010a
        /*02c2*/ 	.byte	0x10
	.zero		1


	//   ....[27]....
        /*02c4*/ 	.word	0x00002110
        /*02c8*/ 	.word	0x00000005
        /*02cc*/ 	.word	0x00000000
        /*02d0*/ 	.short	0x0101
        /*02d2*/ 	.byte	0x09
	.zero		1


	//   ....[28]....
        /*02d4*/ 	.word	0x00002380
        /*02d8*/ 	.word	0x000000ff
        /*02dc*/ 	.word	0x00003808
        /*02e0*/ 	.short	0x010a
        /*02e2*/ 	.byte	0x25
	.zero		1


	//   ....[29]....
        /*02e4*/ 	.word	0x00002580
        /*02e8*/ 	.word	0x000000ff
        /*02ec*/ 	.word	0x00000000
        /*02f0*/ 	.short	0x0101
        /*02f2*/ 	.byte	0x06
	.zero		1


	//   ....[30]....
        /*02f4*/ 	.word	0x00002700
        /*02f8*/ 	.word	0x000000ff
        /*02fc*/ 	.word	0x00003800
        /*0300*/ 	.short	0x010a
        /*0302*/ 	.byte	0x06
	.zero		1


	//   ....[31]....
        /*0304*/ 	.word	0x000036c0
        /*0308*/ 	.word	0x000000ff
        /*030c*/ 	.word	0x00003800
        /*0310*/ 	.short	0x010a
        /*0312*/ 	.byte	0x06
	.zero		1


	//   ....[32]....
        /*0314*/ 	.word	0x00003950
        /*0318*/ 	.word	0x000000ff
        /*031c*/ 	.word	0x00003800
        /*0320*/ 	.short	0x010a
        /*0322*/ 	.byte	0x06
	.zero		1


	//   ....[33]....
        /*0324*/ 	.word	0x00003b30
        /*0328*/ 	.word	0x000000ff
        /*032c*/ 	.word	0x00000000
        /*0330*/ 	.short	0x0101
        /*0332*/ 	.byte	0x06
	.zero		1


	//   ....[34]....
        /*0334*/ 	.word	0x00003be0
        /*0338*/ 	.word	0x000000ff
        /*033c*/ 	.word	0x00000000
        /*0340*/ 	.short	0x0101
        /*0342*/ 	.byte	0x06
	.zero		1


	//   ....[35]....
        /*0344*/ 	.word	0x00003d90
        /*0348*/ 	.word	0x000000ff
        /*034c*/ 	.word	0x00003800
        /*0350*/ 	.short	0x010a
        /*0352*/ 	.byte	0x06
	.zero		1


	//   ....[36]....
        /*0354*/ 	.word	0x00005250
        /*0358*/ 	.word	0x000000ff
        /*035c*/ 	.word	0x00003800
        /*0360*/ 	.short	0x010a
        /*0362*/ 	.byte	0x06
	.zero		1


	//   ....[37]....
        /*0364*/ 	.word	0x000053f0
        /*0368*/ 	.word	0x000000ff
        /*036c*/ 	.word	0x00003800
        /*0370*/ 	.short	0x010a
        /*0372*/ 	.byte	0x06
	.zero		1


	//   ....[38]....
        /*0374*/ 	.word	0x000055d0
        /*0378*/ 	.word	0x000000ff
        /*037c*/ 	.word	0x00000000
        /*0380*/ 	.short	0x0101
        /*0382*/ 	.byte	0x06
	.zero		1


	//   ....[39]....
        /*0384*/ 	.word	0x00005680
        /*0388*/ 	.word	0x000000ff
        /*038c*/ 	.word	0x00000000
        /*0390*/ 	.short	0x0101
        /*0392*/ 	.byte	0x06
	.zero		1


	//   ....[40]....
        /*0394*/ 	.word	0x00005c60
        /*0398*/ 	.word	0x000000ff
        /*039c*/ 	.word	0x00000008
        /*03a0*/ 	.short	0x010a
        /*03a2*/ 	.byte	0x10
	.zero		1


	//   ....[41]....
        /*03a4*/ 	.word	0x000065b0
        /*03a8*/ 	.word	0x00000000
        /*03ac*/ 	.word	0x00003890
        /*03b0*/ 	.short	0x0101
        /*03b2*/ 	.byte	0x25
	.zero		1


	//   ....[42]....
        /*03b4*/ 	.word	0x00006700
        /*03b8*/ 	.word	0x00000004
        /*03bc*/ 	.word	0x00003860
        /*03c0*/ 	.short	0x010a
        /*03c2*/ 	.byte	0x3f
	.zero		1


	//   ....[43]....
        /*03c4*/ 	.word	0x00006960
        /*03c8*/ 	.word	0x00000002
        /*03cc*/ 	.word	0x00003828
        /*03d0*/ 	.short	0x010a
        /*03d2*/ 	.byte	0x3f
	.zero		1


	//   ....[44]....
        /*03d4*/ 	.word	0x00006ba0
        /*03d8*/ 	.word	0x00000005
        /*03dc*/ 	.word	0x00003860
        /*03e0*/ 	.short	0x010a
        /*03e2*/ 	.byte	0x3f
	.zero		1


	//   ....[45]....
        /*03e4*/ 	.word	0x00006e10
        /*03e8*/ 	.word	0x00000004
        /*03ec*/ 	.word	0x00003828
        /*03f0*/ 	.short	0x010a
        /*03f2*/ 	.byte	0x3f
	.zero		1


	//   ....[46]....
        /*03f4*/ 	.word	0x00007140
        /*03f8*/ 	.word	0x00000006
        /*03fc*/ 	.word	0x00003828
        /*0400*/ 	.short	0x010a
        /*0402*/ 	.byte	0x3f
	.zero		1


	//   ....[47]....
        /*0404*/ 	.word	0x000073b0
        /*0408*/ 	.word	0x00000006
        /*040c*/ 	.word	0x00003828
        /*0410*/ 	.short	0x010a
        /*0412*/ 	.byte	0x3f
	.zero		1


	//   ....[48]....
        /*0414*/ 	.word	0x00007610
        /*0418*/ 	.word	0x00000003
        /*041c*/ 	.word	0x00003850
        /*0420*/ 	.short	0x010a
        /*0422*/ 	.byte	0x3f
	.zero		1


	//   ....[49]....
        /*0424*/ 	.word	0x00007670
        /*0428*/ 	.word	0x00000002
        /*042c*/ 	.word	0x00003800
        /*0430*/ 	.short	0x010a
        /*0432*/ 	.byte	0x3f
	.zero		1


	//   ....[50]....
        /*0434*/ 	.word	0x000076d0
        /*0438*/ 	.word	0x00000003
        /*043c*/ 	.word	0xfffffff8
        /*0440*/ 	.short	0x010a
        /*0442*/ 	.byte	0x3f
	.zero		1


	//   ....[51]....
        /*0444*/ 	.word	0x00007730
        /*0448*/ 	.word	0x00000008
        /*044c*/ 	.word	0x00003808
        /*0450*/ 	.short	0x010a
        /*0452*/ 	.byte	0x3f
	.zero		1


	//   ....[52]....
        /*0454*/ 	.word	0x00007790
        /*0458*/ 	.word	0x0000000d
        /*045c*/ 	.word	0x00003800
        /*0460*/ 	.short	0x010a
        /*0462*/ 	.byte	0x3f
	.zero		1


	//   ....[53]....
        /*0464*/ 	.word	0x000077f0
        /*0468*/ 	.word	0x00000008
        /*046c*/ 	.word	0x00003800
        /*0470*/ 	.short	0x010a
        /*0472*/ 	.byte	0x3f
	.zero		1


	//   ....[54]....
        /*0474*/ 	.word	0x00007850
        /*0478*/ 	.word	0x0000000b
        /*047c*/ 	.word	0x00003800
        /*0480*/ 	.short	0x010a
        /*0482*/ 	.byte	0x3f
	.zero		1


	//   ....[55]....
        /*0484*/ 	.word	0x000078b0
        /*0488*/ 	.word	0x00000009
        /*048c*/ 	.word	0x00003800
        /*0490*/ 	.short	0x010a
        /*0492*/ 	.byte	0x3f
	.zero		1


	//   ....[56]....
        /*0494*/ 	.word	0x00007910
        /*0498*/ 	.word	0x00000003
        /*049c*/ 	.word	0x00000008
        /*04a0*/ 	.short	0x010a
        /*04a2*/ 	.byte	0x3f
	.zero		1


	//   ....[57]....
        /*04a4*/ 	.word	0x00007960
        /*04a8*/ 	.word	0x00000004
        /*04ac*/ 	.word	0x00003860
        /*04b0*/ 	.short	0x010a
        /*04b2*/ 	.byte	0x3f
	.zero		1


	//   ....[58]....
        /*04b4*/ 	.word	0x000079b0
        /*04b8*/ 	.word	0x00000002
        /*04bc*/ 	.word	0x00003828
        /*04c0*/ 	.short	0x010a
        /*04c2*/ 	.byte	0x3f
	.zero		1


	//   ....[59]....
        /*04c4*/ 	.word	0x00007a00
        /*04c8*/ 	.word	0x00000005
        /*04cc*/ 	.word	0x00003860
        /*04d0*/ 	.short	0x010a
        /*04d2*/ 	.byte	0x3f
	.zero		1


	//   ....[60]....
        /*04d4*/ 	.word	0x00007a50
        /*04d8*/ 	.word	0x00000004
        /*04dc*/ 	.word	0x00003828
        /*04e0*/ 	.short	0x010a
        /*04e2*/ 	.byte	0x3f
	.zero		1


	//   ....[61]....
        /*04e4*/ 	.word	0x00007aa0
        /*04e8*/ 	.word	0x00000006
        /*04ec*/ 	.word	0x00003828
        /*04f0*/ 	.short	0x010a
        /*04f2*/ 	.byte	0x3f
	.zero		1


	//   ....[62]....
        /*04f4*/ 	.word	0x00007af0
        /*04f8*/ 	.word	0x00000006
        /*04fc*/ 	.word	0x00003828
        /*0500*/ 	.short	0x010a
        /*0502*/ 	.byte	0x3f
	.zero		1


	//----- nvinfo : EIATTR_NUM_MBARRIERS
	.align		4
.L_37:
        /*0504*/ 	.byte	0x03, 0x38
        /*0506*/ 	.short	0x0018


	//----- nvinfo : EIATTR_EXIT_INSTR_OFFSETS
	.align		4
        /*0508*/ 	.byte	0x04, 0x1c
        /*050a*/ 	.short	(.L_39 - .L_38)


	//   ....[0]....
.L_38:
        /*050c*/ 	.word	0x00000990


	//   ....[1]....
        /*0510*/ 	.word	0x000065c0


	//   ....[2]....
        /*0514*/ 	.word	0x00006600


	//   ....[3]....
        /*0518*/ 	.word	0x00007010


	//   ....[4]....
        /*051c*/ 	.word	0x000075f0


	//----- nvinfo : EIATTR_MAX_THREADS
	.align		4
.L_39:
        /*0520*/ 	.byte	0x04, 0x05
        /*0522*/ 	.short	(.L_41 - .L_40)
.L_40:
        /*0524*/ 	.word	0x00000180
        /*0528*/ 	.word	0x00000001
        /*052c*/ 	.word	0x00000001


	//----- nvinfo : EIATTR_CRS_STACK_SIZE
	.align		4
.L_41:
        /*0530*/ 	.byte	0x04, 0x1e
        /*0532*/ 	.short	(.L_43 - .L_42)
.L_42:
        /*0534*/ 	.word	0x00000000


	//----- nvinfo : EIATTR_CBANK_PARAM_SIZE
	.align		4
.L_43:
        /*0538*/ 	.byte	0x03, 0x19
        /*053a*/ 	.short	0x0870


	//----- nvinfo : EIATTR_PARAM_CBANK
	.align		4
        /*053c*/ 	.byte	0x04, 0x0a
        /*053e*/ 	.short	(.L_45 - .L_44)
	.align		4
.L_44:
        /*0540*/ 	.word	index@(.nv.constant0._ZN7cutlass13device_kernelINS_4fmha6kernel28FmhaKernelTmaWarpSpecializedINS1_10collective30FmhaMainloopTmaWarpSpecializedINS_6half_tEffN4cute5tupleIJNS7_1CILi128EEENS9_ILi64EEENS9_ILi16EEEEEENS8_IJiNS9_ILi1EEENS8_IJiiEEEEEESG_SG_NS4_14ResidualFusionEJEEENS4_15FmhaFwdEpilogueIS6_fNS8_IJSB_SC_SB_EEEEENS2_23IndividualTileSchedulerEJEEEEEvNT_6ParamsE)
        /*0544*/ 	.short	0x0210
        /*0546*/ 	.short	0x0870


	//----- nvinfo : EIATTR_SW_WAR
	.align		4
.L_45:
        /*0548*/ 	.byte	0x04, 0x36
        /*054a*/ 	.short	(.L_47 - .L_46)
.L_46:
        /*054c*/ 	.word	0x00000008
.L_47:


//--------------------- .nv.callgraph             --------------------------
	.section	.nv.callgraph,"",@"SHT_CUDA_CALLGRAPH"
	.align	4
	.sectionentsize	8
	.align		4
        /*0000*/ 	.word	0x00000000
	.align		4
        /*0004*/ 	.word	0xffffffff
	.align		4
        /*0008*/ 	.word	index@(_ZN7cutlass13device_kernelINS_4fmha6kernel28FmhaKernelTmaWarpSpecializedINS1_10collective30FmhaMainloopTmaWarpSpecializedINS_6half_tEffN4cute5tupleIJNS7_1CILi128EEENS9_ILi64EEENS9_ILi16EEEEEENS8_IJiNS9_ILi1EEENS8_IJiiEEEEEESG_SG_NS4_14ResidualFusionEJEEENS4_15FmhaFwdEpilogueIS6_fNS8_IJSB_SC_SB_EEEEENS2_23IndividualTileSchedulerEJEEEEEvNT_6ParamsE)
	.align		4
        /*000c*/ 	.word	index@(__assertfail)
	.align		4
        /*0010*/ 	.word	0x00000000
	.align		4
        /*0014*/ 	.word	0xfffffffe
	.align		4
        /*0018*/ 	.word	0x00000000
	.align		4
        /*001c*/ 	.word	0xfffffffd
	.align		4
        /*0020*/ 	.word	0x00000000
	.align		4
        /*0024*/ 	.word	0xfffffffc


//--------------------- .nv.constant4             --------------------------
	.section	.nv.constant4,"a",@progbits
	.align	8
	.align		8
.nv.constant4:
        /*0000*/ 	.dword	__assertfail
	.align		8
        /*0008*/ 	.dword	__unnamed_1
	.align		8
        /*0010*/ 	.dword	_ZN39_INTERNAL_601cbc57_4_k_cu_044a5b38_30014cuda3std3__45__cpo5beginE
	.align		8
        /*0018*/ 	.dword	_ZN39_INTERNAL_601cbc57_4_k_cu_044a5b38_30014cuda3std3__45__cpo3endE
	.align		8
        /*0020*/ 	.dword	_ZN39_INTERNAL_601cbc57_4_k_cu_044a5b38_30014cuda3std3__45__cpo6cbeginE
	.align		8
        /*0028*/ 	.dword	_ZN39_INTERNAL_601cbc57_4_k_cu_044a5b38_30014cuda3std3__45__cpo4cendE
	.align		8
        /*0030*/ 	.dword	_ZN39_INTERNAL_601cbc57_4_k_cu_044a5b38_30014cuda3std3__441_GLOBAL__N__601cbc57_4_k_cu_044a5b38_30016ignoreE
	.align		8
        /*0038*/ 	.dword	_ZN39_INTERNAL_601cbc57_4_k_cu_044a5b38_30014cuda3std3__419piecewise_constructE
	.align		8
        /*0040*/ 	.dword	_ZN39_INTERNAL_601cbc57_4_k_cu_044a5b38_30014cuda3std3__48in_placeE
	.align		8
        /*0048*/ 	.dword	_ZN39_INTERNAL_601cbc57_4_k_cu_044a5b38_30014cuda3std6ranges3__45__cpo4swapE
	.align		8
        /*0050*/ 	.dword	_ZN39_INTERNAL_601cbc57_4_k_cu_044a5b38_30014cuda3std6ranges3__45__cpo9iter_moveE
	.align		8
        /*0058*/ 	.dword	_ZN39_INTERNAL_601cbc57_4_k_cu_044a5b38_30014cute7productE
	.align		8
        /*0060*/ 	.dword	_ZN39_INTERNAL_601cbc57_4_k_cu_044a5b38_30014cute1_E
	.align		8
        /*0068*/ 	.dword	$str$24
	.align		8
        /*0070*/ 	.dword	$str$25


//--------------------- .text._ZN7cutlass13device_kernelINS_4fmha6kernel28FmhaKernelTmaWarpSpecializedINS1_10collective30FmhaMainloopTmaWarpSpecializedINS_6half_tEffN4cute5tupleIJNS7_1CILi128EEENS9_ILi64EEENS9_ILi16EEEEEENS8_IJiNS9_ILi1EEENS8_IJiiEEEEEESG_SG_NS4_14ResidualFusionEJEEENS4_15FmhaFwdEpilogueIS6_fNS8_IJSB_SC_SB_EEEEENS2_23IndividualTileSchedulerEJEEEEEvNT_6ParamsE --------------------------
	.section	.text._ZN7cutlass13device_kernelINS_4fmha6kernel28FmhaKernelTmaWarpSpecializedINS1_10collective30FmhaMainloopTmaWarpSpecializedINS_6half_tEffN4cute5tupleIJNS7_1CILi128EEENS9_ILi64EEENS9_ILi16EEEEEENS8_IJiNS9_ILi1EEENS8_IJiiEEEEEESG_SG_NS4_14ResidualFusionEJEEENS4_15FmhaFwdEpilogueIS6_fNS8_IJSB_SC_SB_EEEEENS2_23IndividualTileSchedulerEJEEEEEvNT_6ParamsE,"ax",@progbits
	.align	128
.text._ZN7cutlass13device_kernelINS_4fmha6kernel28FmhaKernelTmaWarpSpecializedINS1_10collective30FmhaMainloopTmaWarpSpecializedINS_6half_tEffN4cute5tupleIJNS7_1CILi128EEENS9_ILi64EEENS9_ILi16EEEEEENS8_IJiNS9_ILi1EEENS8_IJiiEEEEEESG_SG_NS4_14ResidualFusionEJEEENS4_15FmhaFwdEpilogueIS6_fNS8_IJSB_SC_SB_EEEEENS2_23IndividualTileSchedulerEJEEEEEvNT_6ParamsE:
        .type           _ZN7cutlass13device_kernelINS_4fmha6kernel28FmhaKernelTmaWarpSpecializedINS1_10collective30FmhaMainloopTmaWarpSpecializedINS_6half_tEffN4cute5tupleIJNS7_1CILi128EEENS9_ILi64EEENS9_ILi16EEEEEENS8_IJiNS9_ILi1EEENS8_IJiiEEEEEESG_SG_NS4_14ResidualFusionEJEEENS4_15FmhaFwdEpilogueIS6_fNS8_IJSB_SC_SB_EEEEENS2_23IndividualTileSchedulerEJEEEEEvNT_6ParamsE,@function
        .size           _ZN7cutlass13device_kernelINS_4fmha6kernel28FmhaKernelTmaWarpSpecializedINS1_10collective30FmhaMainloopTmaWarpSpecializedINS_6half_tEffN4cute5tupleIJNS7_1CILi128EEENS9_ILi64EEENS9_ILi16EEEEEENS8_IJiNS9_ILi1EEENS8_IJiiEEEEEESG_SG_NS4_14ResidualFusionEJEEENS4_15FmhaFwdEpilogueIS6_fNS8_IJSB_SC_SB_EEEEENS2_23IndividualTileSchedulerEJEEEEEvNT_6ParamsE,(.L_x_117 - _ZN7cutlass13device_kernelINS_4fmha6kernel28FmhaKernelTmaWarpSpecializedINS1_10collective30FmhaMainloopTmaWarpSpecializedINS_6half_tEffN4cute5tupleIJNS7_1CILi128EEENS9_ILi64EEENS9_ILi16EEEEEENS8_IJiNS9_ILi1EEENS8_IJiiEEEEEESG_SG_NS4_14ResidualFusionEJEEENS4_15FmhaFwdEpilogueIS6_fNS8_IJSB_SC_SB_EEEEENS2_23IndividualTileSchedulerEJEEEEEvNT_6ParamsE)
        .other          _ZN7cutlass13device_kernelINS_4fmha6kernel28FmhaKernelTmaWarpSpecializedINS1_10collective30FmhaMainloopTmaWarpSpecializedINS_6half_tEffN4cute5tupleIJNS7_1CILi128EEENS9_ILi64EEENS9_ILi16EEEEEENS8_IJiNS9_ILi1EEENS8_IJiiEEEEEESG_SG_NS4_14ResidualFusionEJEEENS4_15FmhaFwdEpilogueIS6_fNS8_IJSB_SC_SB_EEEEENS2_23IndividualTileSchedulerEJEEEEEvNT_6ParamsE,@"STO_CUDA_ENTRY STV_DEFAULT"
_ZN7cutlass13device_kernelINS_4fmha6kernel28FmhaKernelTmaWarpSpecializedINS1_10collective30FmhaMainloopTmaWarpSpecializedINS_6half_tEffN4cute5tupleIJNS7_1CILi128EEENS9_ILi64EEENS9_ILi16EEEEEENS8_IJiNS9_ILi1EEENS8_IJiiEEEEEESG_SG_NS4_14ResidualFusionEJEEENS4_15FmhaFwdEpilogueIS6_fNS8_IJSB_SC_SB_EEEEENS2_23IndividualTileSchedulerEJEEEEEvNT_6ParamsE:
[----:B------:R-:W1:Y:S01]  /*0000*/  LDC R1, c[0x0][0x28] ;  /* 0x00000a00ff017b82 */ /* 0x000e620000000800 */
[----:B------:R-:W2:Y:S01]  /*0010*/  S2R R0, SR_TID.X ;  /* 0x0000000000007919 */ /* 0x000ea20000002100 */
[----:B------:R-:W-:Y:S01]  /*0020*/  ELECT P1, URZ, PT ;  /* 0x00000000003f782f */ /* 0x000fe20003820000 */
[----:B------:R-:W-:Y:S01]  /*0030*/  BSSY B0, `(.L_x_0) ;  /* 0x0000017000007945 */ /* 0x000fe20003800000 */
[----:B--2---:R-:W-:-:S05]  /*0040*/  SHF.R.U32.HI R2, RZ, 0x5, R0 ;  /* 0x00000005ff027819 */ /* 0x004fca0000011600 */
[----:B------:R-:W2:Y:S02]  /*0050*/  SHFL.IDX PT, R3, R2, RZ, 0x1f ;  /* 0x00001fff02037589 */ /* 0x000ea400000e0000 */
[----:B--2---:R-:W-:Y:S02]  /*0060*/  R2UR UR4, R3 ;  /* 0x00000000030472ca */ /* 0x004fe400000e0000 */
[----:B------:R-:W-:-:S06]  /*0070*/  SHF.R.U32.HI R3, RZ, 0x7, R0 ;  /* 0x00000007ff037819 */ /* 0x000fcc0000011600 */
[----:B------:R-:W2:Y:S05]  /*0080*/  SHFL.IDX PT, R3, R3, RZ, 0x1f ;  /* 0x00001fff03037589 */ /* 0x000eaa00000e0000 */
[----:B------:R-:W-:Y:S02]  /*0090*/  USHF.R.S32.HI UR5, URZ, 0x1f, UR4 ;  /* 0x0000001f3f057899 */ /* 0x000fe40008011404 */
[----:B------:R-:W-:Y:S02]  /*00a0*/  ISETP.NE.OR P0, PT, RZ, UR4, !P1 ;  /* 0x00000004ff007c0c */ /* 0x000fe4000cf05670 */
[----:B------:R-:W-:-:S04]  /*00b0*/  ULEA.HI UR5, UR5, UR4, URZ, 0x2 ;  /* 0x0000000405057291 */ /* 0x000fc8000f8f103f */
[----:B------:R-:W-:-:S04]  /*00c0*/  ULOP3.LUT UR5, UR5, 0xfffffffc, URZ, 0xc0, !UPT ;  /* 0xfffffffc05057892 */ /* 0x000fc8000f8ec03f */
[----:B------:R-:W-:-:S03]  /*00d0*/  UIADD3 UR10, UR4, -UR5, URZ ;  /* 0x80000005040a7290 */ /* 0x000fc6000fffe03f */
[----:B-1----:R-:W-:Y:S09]  /*00e0*/  @P0 BRA `(.L_x_1) ;  /* 0x00000000002c0947 */ /* 0x002ff20003800000 */
[----:B------:R-:W-:Y:S02]  /*00f0*/  ULDC.64 UR4, c[0x0][0x198] ;  /* 0x0000660000047ab9 */ /* 0x000fe40000000a00 */
[----:B------:R-:W-:Y:S02]  /*0100*/  UIADD3 UR6, UP0, UR4, 0xf0, URZ ;  /* 0x000000f004067890 */ /* 0x000fe4000ff1e03f */
[----:B------:R-:W-:Y:S02]  /*0110*/  UIADD3 UR8, UP1, UR4, 0x1f0, URZ ;  /* 0x000001f004087890 */ /* 0x000fe4000ff3e03f */
[----:B------:R-:W-:Y:S02]  /*0120*/  UIADD3 UR4, UP2, UR4, 0x2f0, URZ ;  /* 0x000002f004047890 */ /* 0x000fe4000ff5e03f */
[----:B------:R-:W-:Y:S02]  /*0130*/  UIADD3.X UR7, URZ, UR5, URZ, UP0, !UPT ;  /* 0x000000053f077290 */ /* 0x000fe400087fe43f */
[----:B------:R-:W-:-:S02]  /*0140*/  UIADD3.X UR9, URZ, UR5, URZ, UP1, !UPT ;  /* 0x000000053f097290 */ /* 0x000fc40008ffe43f */
[----:B------:R-:W-:-:S05]  /*0150*/  UIADD3.X UR5, URZ, UR5, URZ, UP2, !UPT ;  /* 0x000000053f057290 */ /* 0x000fca00097fe43f */
[----:B------:R1:W-:Y:S02]  /*0160*/  UTMACCTL.PF [UR6] ;  /* 0x00000000060079b9 */ /* 0x0003e40008040000 */
[----:B------:R1:W-:Y:S02]  /*0170*/  UTMACCTL.PF [UR8] ;  /* 0x00000000080079b9 */ /* 0x0003e40008040000 */
[----:B------:R1:W-:Y:S02]  /*0180*/  UTMACCTL.PF [UR4] ;  /* 0x00000000040079b9 */ /* 0x0003e40008040000 */
[----:B-1----:R-:W-:Y:S01]  /*0190*/  NOP ;  /* 0x0000000000007918 */ /* 0x002fe20000000000 */
.L_x_1:
[----:B------:R-:W-:Y:S05]  /*01a0*/  BSYNC B0 ;  /* 0x0000000000007941 */ /* 0x000fea0003800000 */
.L_x_0:
[----:B------:R-:W1:Y:S01]  /*01b0*/  SHFL.IDX PT, R4, R2, RZ, 0x1f ;  /* 0x00001fff02047589 */ /* 0x000e6200000e0000 */
[----:B--2---:R-:W-:Y:S01]  /*01c0*/  R2UR UR36, R3 ;  /* 0x00000000032472ca */ /* 0x004fe200000e0000 */
[----:B------:R-:W-:-:S12]  /*01d0*/  UISETP.NE.AND UP0, UPT, UR10, 0x1, UPT ;  /* 0x000000010a00788c */ /* 0x000fd8000bf05270 */
[----:B------:R-:W-:Y:S02]  /*01e0*/  UIADD3 UR7, UR36, -0x1, URZ ;  /* 0xffffffff24077890 */ /* 0x000fe4000fffe03f */
[----:B------:R-:W-:Y:S02]  /*01f0*/  UISETP.EQ.AND UP2, UPT, UR36, URZ, !UP0 ;  /* 0x0000003f2400728c */ /* 0x000fe4000c742270 */
[----:B------:R-:W-:Y:S02]  /*0200*/  UISETP.GE.U32.AND UP1, UPT, UR7, 0x4, UPT ;  /* 0x000000040700788c */ /* 0x000fe4000bf26070 */
[----:B------:R-:W-:Y:S01]  /*0210*/  USEL UR6, URZ, 0x1, !UP2 ;  /* 0x000000013f067887 */ /* 0x000fe2000d000000 */
[----:B-1----:R-:W-:-:S03]  /*0220*/  ISETP.NE.AND P0, PT, R4, RZ, PT ;  /* 0x000000ff0400720c */ /* 0x002fc60003f05270 */
[----:B------:R-:W-:-:S10]  /*0230*/  USEL UR6, UR6, 0x2, UP1 ;  /* 0x0000000206067887 */ /* 0x000fd40008800000 */
[----:B------:R-:W-:Y:S05]  /*0240*/  @P0 BRA `(.L_x_2) ;  /* 0x0000000000480947 */ /* 0x000fea0003800000 */
[----:B------:R-:W1:Y:S01]  /*0250*/  S2UR UR11, SR_CgaCtaId ;  /* 0x00000000000b79c3 */ /* 0x000e620000008800 */
[----:B------:R-:W-:Y:S01]  /*0260*/  UMOV UR4, 0x400 ;  /* 0x0000040000047882 */ /* 0x000fe20000000000 */
[----:B------:R-:W-:Y:S01]  /*0270*/  UMOV UR5, 0x1 ;  /* 0x0000000100057882 */ /* 0x000fe20000000000 */
[----:B------:R-:W-:Y:S01]  /*0280*/  UMOV UR8, 0x80 ;  /* 0x0000008000087882 */ /* 0x000fe20000000000 */
[----:B------:R-:W-:Y:S01]  /*0290*/  ELECT P0, URZ, PT ;  /* 0x00000000003f782f */ /* 0x000fe20003800000 */
[----:B------:R-:W-:-:S04]  /*02a0*/  UIADD3 UR8, -UR8, 0x100000, URZ ;  /* 0x0010000008087890 */ /* 0x000fc8000fffe13f */
[----:B------:R-:W-:Y:S02]  /*02b0*/  USHF.L.U32 UR9, UR8, 0xb, URZ ;  /* 0x0000000b08097899 */ /* 0x000fe4000800063f */
[----:B------:R-:W-:Y:S02]  /*02c0*/  USHF.L.U32 UR8, UR8, 0x1, URZ ;  /* 0x0000000108087899 */ /* 0x000fe4000800063f */
[----:B-1----:R-:W-:Y:S02]  /*02d0*/  ULEA UR11, UR11, UR4, 0x18 ;  /* 0x000000040b0b7291 */ /* 0x002fe4000f8ec03f */
[----:B------:R-:W-:-:S04]  /*02e0*/  UIADD3 UR4, -UR5, 0x100000, URZ ;  /* 0x0010000005047890 */ /* 0x000fc8000fffe13f */
[----:B------:R-:W-:Y:S02]  /*02f0*/  USHF.L.U32 UR5, UR4, 0xb, URZ ;  /* 0x0000000b04057899 */ /* 0x000fe4000800063f */
[----:B------:R-:W-:Y:S01]  /*0300*/  USHF.L.U32 UR4, UR4, 0x1, URZ ;  /* 0x0000000104047899 */ /* 0x000fe2000800063f */
[----:B------:R-:W1:Y:S11]  /*0310*/  FENCE.VIEW.ASYNC.S ;  /* 0x00000000000073c6 */ /* 0x000e760000000000 */
[----:B-1----:R1:W2:Y:S01]  /*0320*/  SYNCS.EXCH.64 URZ, [UR11+0x3850], UR4 ;  /* 0x003850040b3f75b2 */ /* 0x0022a20008000100 */
[----:B------:R1:W3:Y:S01]  /*0330*/  SYNCS.EXCH.64 URZ, [UR11+0x3860], UR8 ;  /* 0x003860080b3f75b2 */ /* 0x0002e20008000100 */
[----:B------:R1:W4:Y:S01]  /*0340*/  SYNCS.EXCH.64 URZ, [UR11+0x3858], UR4 ;  /* 0x003858040b3f75b2 */ /* 0x0003220008000100 */
[----:B------:R1:W1:Y:S01]  /*0350*/  SYNCS.EXCH.64 URZ, [UR11+0x3868], UR8 ;  /* 0x003868080b3f75b2 */ /* 0x0002620008000100 */
[----:B------:R-:W-:Y:S01]  /*0360*/  NOP ;  /* 0x0000000000007918 */ /* 0x000fe20000000000 */
.L_x_2:
[----:B------:R-:W5:Y:S01]  /*0370*/  SHFL.IDX PT, R3, R2, RZ, 0x1f ;  /* 0x00001fff02037589 */ /* 0x000f6200000e0000 */
[----:B------:R-:W-:Y:S01]  /*0380*/  NOP ;  /* 0x0000000000007918 */ /* 0x000fe20000000000 */
[----:B-----5:R-:W-:-:S13]  /*0390*/  ISETP.NE.AND P0, PT, R3, RZ, PT ;  /* 0x000000ff0300720c */ /* 0x020fda0003f05270 */
[----:B------:R-:W-:Y:S05]  /*03a0*/  @P0 BRA `(.L_x_3) ;  /* 0x0000000000600947 */ /* 0x000fea0003800000 */
[----:B-1----:R-:W1:Y:S01]  /*03b0*/  S2UR UR5, SR_CgaCtaId ;  /* 0x00000000000579c3 */ /* 0x002e620000008800 */
[----:B------:R-:W-:Y:S01]  /*03c0*/  UMOV UR4, 0x400 ;  /* 0x0000040000047882 */ /* 0x000fe20000000000 */
[----:B------:R-:W-:Y:S01]  /*03d0*/  UMOV UR8, 0x1 ;  /* 0x0000000100087882 */ /* 0x000fe20000000000 */
[----:B------:R-:W-:Y:S01]  /*03e0*/  UMOV UR12, 0x100 ;  /* 0x00000100000c7882 */ /* 0x000fe20000000000 */
[----:B------:R-:W-:-:S04]  /*03f0*/  UIADD3 UR8, -UR8, 0x100000, URZ ;  /* 0x0010000008087890 */ /* 0x000fc8000fffe13f */
[----:B------:R-:W-:Y:S02]  /*0400*/  USHF.L.U32 UR9, UR8, 0xb, URZ ;  /* 0x0000000b08097899 */ /* 0x000fe4000800063f */
[----:B------:R-:W-:Y:S01]  /*0410*/  USHF.L.U32 UR8, UR8, 0x1, URZ ;  /* 0x0000000108087899 */ /* 0x000fe2000800063f */
[----:B------:R-:W-:Y:S01]  /*0420*/  ELECT P0, URZ, PT ;  /* 0x00000000003f782f */ /* 0x000fe20003800000 */
[----:B-1----:R-:W-:Y:S02]  /*0430*/  ULEA UR11, UR5, UR4, 0x18 ;  /* 0x00000004050b7291 */ /* 0x002fe4000f8ec03f */
[----:B------:R-:W-:-:S04]  /*0440*/  UIADD3 UR4, -UR12, 0x100000, URZ ;  /* 0x001000000c047890 */ /* 0x000fc8000fffe13f */
[----:B------:R-:W-:Y:S02]  /*0450*/  USHF.L.U32 UR5, UR4, 0xb, URZ ;  /* 0x0000000b04057899 */ /* 0x000fe4000800063f */
[----:B------:R-:W-:Y:S01]  /*0460*/  USHF.L.U32 UR4, UR4, 0x1, URZ ;  /* 0x0000000104047899 */ /* 0x000fe2000800063f */
[----:B------:R-:W1:Y:S03]  /*0470*/  FENCE.VIEW.ASYNC.S ;  /* 0x00000000000073c6 */ /* 0x000e660000000000 */
[----:B-1----:R1:W1:Y:S08]  /*0480*/  SYNCS.EXCH.64 URZ, [UR11+0x3800], UR8 ;  /* 0x003800080b3f75b2 */ /* 0x0022700008000100 */
[----:B------:R1:W1:Y:S01]  /*0490*/  SYNCS.EXCH.64 URZ, [UR11+0x3828], UR4 ;  /* 0x003828040b3f75b2 */ /* 0x0002620008000100 */
        /* <DEDUP_REMOVED lines=8> */
[----:B------:R-:W-:Y:S01]  /*0520*/  NOP ;  /* 0x0000000000007918 */ /* 0x000fe20000000000 */
.L_x_3:
        /* <DEDUP_REMOVED lines=21> */
[----:B------:R-:W-:Y:S01]  /*0680*/  NOP ;  /* 0x0000000000007918 */ /* 0x000fe20000000000 */
.L_x_4:
[----:B------:R-:W5:Y:S01]  /*0690*/  SHFL.IDX PT, R3, R2, RZ, 0x1f ;  /* 0x00001fff02037589 */ /* 0x000f6200000e0000 */
[----:B------:R-:W-:Y:S01]  /*06a0*/  ELECT P0, URZ, PT ;  /* 0x00000000003f782f */ /* 0x000fe20003800000 */
[----:B------:R-:W-:Y:S01]  /*06b0*/  NOP ;  /* 0x0000000000007918 */ /* 0x000fe20000000000 */
[----:B-1----:R-:W-:Y:S02]  /*06c0*/  UMOV UR4, 0x80 ;  /* 0x0000008000047882 */ /* 0x002fe40000000000 */
[C---:B-----5:R-:W-:Y:S02]  /*06d0*/  ISETP.NE.OR P0, PT, R3.reuse, RZ, !P0 ;  /* 0x000000ff0300720c */ /* 0x060fe40004705670 */
[----:B------:R-:W-:-:S11]  /*06e0*/  ISETP.NE.AND P2, PT, R3, RZ, PT ;  /* 0x000000ff0300720c */ /* 0x000fd60003f45270 */
[----:B------:R-:W-:Y:S01]  /*06f0*/  VOTEU.ALL UP2, P0 ;  /* 0x00000000003f7886 */ /* 0x000fe20000040000 */
[----:B------:R-:W-:Y:S01]  /*0700*/  VOTEU.ALL UP3, P0 ;  /* 0x00000000003f7886 */ /* 0x000fe20000060000 */
[----:B------:R-:W-:Y:S01]  /*0710*/  VOTEU.ALL UP4, P0 ;  /* 0x00000000003f7886 */ /* 0x000fe20000080000 */
[----:B------:R-:W-:Y:S02]  /*0720*/  VOTEU.ALL UP5, P0 ;  /* 0x00000000003f7886 */ /* 0x000fe400000a0000 */
[----:B------:R-:W1:Y:S01]  /*0730*/  @!UP2 S2UR UR9, SR_CgaCtaId ;  /* 0x000000000009a9c3 */ /* 0x000e620000008800 */
[----:B------:R-:W-:Y:S01]  /*0740*/  @!UP2 UMOV UR8, 0x400 ;  /* 0x000004000008a882 */ /* 0x000fe20000000000 */
[----:B------:R-:W-:-:S04]  /*0750*/  @!UP2 UIADD3 UR4, -UR4, 0x100000, URZ ;  /* 0x001000000404a890 */ /* 0x000fc8000fffe13f */
[----:B------:R-:W-:Y:S02]  /*0760*/  @!UP2 USHF.L.U32 UR5, UR4, 0xb, URZ ;  /* 0x0000000b0405a899 */ /* 0x000fe4000800063f */
[----:B------:R-:W-:Y:S02]  /*0770*/  @!UP2 USHF.L.U32 UR4, UR4, 0x1, URZ ;  /* 0x000000010404a899 */ /* 0x000fe4000800063f */
[----:B-1----:R-:W-:Y:S01]  /*0780*/  @!UP2 ULEA UR8, UR9, UR8, 0x18 ;  /* 0x000000080908a291 */ /* 0x002fe2000f8ec03f */
[----:B------:R-:W-:Y:S01]  /*0790*/  VOTEU.ALL UP2, P0 ;  /* 0x00000000003f7886 */ /* 0x000fe20000040000 */
[----:B------:R-:W1:Y:S10]  /*07a0*/  FENCE.VIEW.ASYNC.S ;  /* 0x00000000000073c6 */ /* 0x000e740000000000 */
[----:B-1----:R1:W1:Y:S01]  /*07b0*/  @!UP2 SYNCS.EXCH.64 URZ, [UR8+0x3890], UR4 ;  /* 0x00389004083fa5b2 */ /* 0x0022620008000100 */
[----:B------:R1:W1:Y:S01]  /*07c0*/  @!UP3 SYNCS.EXCH.64 URZ, [UR8+0x3898], UR4 ;  /* 0x00389804083fb5b2 */ /* 0x0002620008000100 */
[----:B------:R1:W1:Y:S01]  /*07d0*/  @!UP4 SYNCS.EXCH.64 URZ, [UR8+0x38a0], UR4 ;  /* 0x0038a004083fc5b2 */ /* 0x0002620008000100 */
[----:B------:R1:W1:Y:S01]  /*07e0*/  @!UP5 SYNCS.EXCH.64 URZ, [UR8+0x38a8], UR4 ;  /* 0x0038a804083fd5b2 */ /* 0x0002620008000100 */
[----:B------:R-:W-:Y:S01]  /*07f0*/  NOP ;  /* 0x0000000000007918 */ /* 0x000fe20000000000 */
[----:B------:R-:W-:Y:S05]  /*0800*/  @P2 BRA `(.L_x_5) ;  /* 0x0000000000402947 */ /* 0x000fea0003800000 */
[----:B-1----:R-:W1:Y:S01]  /*0810*/  S2UR UR5, SR_CgaCtaId ;  /* 0x00000000000579c3 */ /* 0x002e620000008800 */
[----:B------:R-:W-:Y:S01]  /*0820*/  UMOV UR4, 0x400 ;  /* 0x0000040000047882 */ /* 0x000fe20000000000 */
[----:B------:R-:W-:Y:S01]  /*0830*/  UMOV UR8, 0x20 ;  /* 0x0000002000087882 */ /* 0x000fe20000000000 */
[----:B------:R-:W-:Y:S01]  /*0840*/  UMOV UR9, 0x80 ;  /* 0x0000008000097882 */ /* 0x000fe20000000000 */
[----:B------:R-:W-:Y:S01]  /*0850*/  ELECT P0, URZ, PT ;  /* 0x00000000003f782f */ /* 0x000fe20003800000 */
[----:B-1----:R-:W-:Y:S02]  /*0860*/  ULEA UR11, UR5, UR4, 0x18 ;  /* 0x00000004050b7291 */ /* 0x002fe4000f8ec03f */
[----:B------:R-:W-:-:S04]  /*0870*/  UIADD3 UR4, -UR8, 0x100000, URZ ;  /* 0x0010000008047890 */ /* 0x000fc8000fffe13f */
[----:B------:R-:W-:Y:S02]  /*0880*/  USHF.L.U32 UR5, UR4, 0xb, URZ ;  /* 0x0000000b04057899 */ /* 0x000fe4000800063f */
[----:B------:R-:W-:Y:S02]  /*0890*/  USHF.L.U32 UR4, UR4, 0x1, URZ ;  /* 0x0000000104047899 */ /* 0x000fe4000800063f */
[----:B------:R-:W-:-:S04]  /*08a0*/  UIADD3 UR8, -UR9, 0x100000, URZ ;  /* 0x0010000009087890 */ /* 0x000fc8000fffe13f */
[----:B------:R-:W-:Y:S02]  /*08b0*/  USHF.L.U32 UR9, UR8, 0xb, URZ ;  /* 0x0000000b08097899 */ /* 0x000fe4000800063f */
[----:B------:R-:W-:Y:S01]  /*08c0*/  USHF.L.U32 UR8, UR8, 0x1, URZ ;  /* 0x0000000108087899 */ /* 0x000fe2000800063f */
[----:B------:R-:W1:Y:S03]  /*08d0*/  FENCE.VIEW.ASYNC.S ;  /* 0x00000000000073c6 */ /* 0x000e660000000000 */
[----:B-1----:R1:W1:Y:S08]  /*08e0*/  SYNCS.EXCH.64 URZ, [UR11+0x38c0], UR4 ;  /* 0x0038c0040b3f75b2 */ /* 0x0022700008000100 */
[----:B------:R1:W1:Y:S01]  /*08f0*/  SYNCS.EXCH.64 URZ, [UR11+0x38c8], UR8 ;  /* 0x0038c8080b3f75b2 */ /* 0x0002620008000100 */
[----:B------:R-:W-:Y:S01]  /*0900*/  NOP ;  /* 0x0000000000007918 */ /* 0x000fe20000000000 */
.L_x_5:
[----:B------:R-:W-:Y:S01]  /*0910*/  ISETP.NE.AND P0, PT, RZ, UR36, PT ;  /* 0x00000024ff007c0c */ /* 0x000fe2000bf05270 */
[----:B------:R-:W-:Y:S01]  /*0920*/  IMAD.U32 R2, RZ, RZ, UR10 ;  /* 0x0000000aff027e24 */ /* 0x000fe2000f8e00ff */
[----:B------:R-:W-:Y:S01]  /*0930*/  NOP ;  /* 0x0000000000007918 */ /* 0x000fe20000000000 */
[----:B-1234-:R-:W-:Y:S03]  /*0940*/  BAR.SYNC.DEFER_BLOCKING 0x0 ;  /* 0x0000000000007b1d */ /* 0x01efe60000010000 */
[----:B------:R-:W-:-:S07]  /*0950*/  ISETP.EQ.AND P2, PT, R2, 0x1, P1 ;  /* 0x000000010200780c */ /* 0x000fce0000f42270 */
[----:B------:R-:W-:Y:S06]  /*0960*/  @!P0 BRA `(.L_x_6) ;  /* 0x0000005c00188947 */ /* 0x000fec0003800000 */
[----:B------:R-:W-:-:S06]  /*0970*/  UISETP.GT.U32.AND UP2, UPT, UR7, 0x3, UPT ;  /* 0x000000030700788c */ /* 0x000fcc000bf44070 */
[----:B------:R-:W-:-:S13]  /*0980*/  PLOP3.LUT P0, PT, PT, PT, UP2, 0x80, 0x0 ;  /* 0x000000000000781c */ /* 0x000fda0003f0f028 */
[----:B------:R-:W-:Y:S05]  /*0990*/  @P0 EXIT ;  /* 0x000000000000094d */ /* 0x000fea0003800000 */
.L_x_7:
[----:B------:R-:W-:-:S08]  /*09a0*/  NOP ;  /* 0x0000000000007918 */ /* 0x000fd00000000000 */
[----:B------:R-:W1:Y:S02]  /*09b0*/  USETMAXREG.TRY_ALLOC.CTAPOOL UP2, 0xf0 ;  /* 0x000000f0000079c8 */ /* 0x000e640008040600 */
[----:B-1----:R-:W-:-:S13]  /*09c0*/  PLOP3.LUT P0, PT, PT, PT, UP2, 0x80, 0x0 ;  /* 0x000000000000781c */ /* 0x002fda0003f0f028 */
[----:B------:R-:W-:Y:S05]  /*09d0*/  @!P0 BRA `(.L_x_7) ;  /* 0xfffffffc00f08947 */ /* 0x000fea000383ffff */
[----:B------:R-:W-:Y:S01]  /*09e0*/  UISETP.NE.AND UP2, UPT, UR36, 0x1, UPT ;  /* 0x000000012400788c */ /* 0x000fe2000bf45270 */
[----:B------:R-:W1:Y:S01]  /*09f0*/  S2UR UR42, SR_CTAID.X ;  /* 0x00000000002a79c3 */ /* 0x000e620000002500 */
[----:B------:R-:W-:Y:S01]  /*0a00*/  UMOV UR4, URZ ;  /* 0x0000003f00047c82 */ /* 0x000fe20008000000 */
[----:B------:R-:W-:-:S03]  /*0a10*/  UMOV UR5, URZ ;  /* 0x0000003f00057c82 */ /* 0x000fc60008000000 */
[----:B------:R-:W-:-:S13]  /*0a20*/  PLOP3.LUT P0, PT, PT, PT, UP2, 0x80, 0x0 ;  /* 0x000000000000781c */ /* 0x000fda0003f0f028 */
[----:B------:R-:W-:Y:S05]  /*0a30*/  @!P0 BRA `(.L_x_8) ;  /* 0x00000000003c8947 */ /* 0x000fea0003800000 */
[----:B------:R-:W-:Y:S01]  /*0a40*/  UISETP.NE.AND UP2, UPT, UR36, 0x2, UPT ;  /* 0x000000022400788c */ /* 0x000fe2000bf45270 */
[----:B------:R-:W-:-:S05]  /*0a50*/  UMOV UR5, 0x1 ;  /* 0x0000000100057882 */ /* 0x000fca0000000000 */
[----:B------:R-:W-:-:S13]  /*0a60*/  PLOP3.LUT P1, PT, PT, PT, UP2, 0x80, 0x0 ;  /* 0x000000000000781c */ /* 0x000fda0003f2f028 */
[----:B------:R-:W-:Y:S05]  /*0a70*/  @!P1 BRA `(.L_x_8) ;  /* 0x00000000002c9947 */ /* 0x000fea0003800000 */
[----:B------:R-:W-:-:S06]  /*0a80*/  UISETP.NE.AND UP2, UPT, UR36, 0x3, UPT ;  /* 0x000000032400788c */ /* 0x000fcc000bf45270 */
[----:B------:R-:W-:-:S13]  /*0a90*/  PLOP3.LUT P1, PT, PT, PT, UP2, 0x80, 0x0 ;  /* 0x000000000000781c */ /* 0x000fda0003f2f028 */
[----:B------:R-:W-:Y:S05]  /*0aa0*/  @!P1 BRA `(.L_x_9) ;  /* 0x0000000000189947 */ /* 0x000fea0003800000 */
[----:B------:R-:W-:-:S11]  /*0ab0*/  UISETP.NE.AND UP2, UPT, UR36, 0x4, UPT ;  /* 0x000000042400788c */ /* 0x000fd6000bf45270 */
[----:B------:R-:W-:Y:S01]  /*0ac0*/  @!UP2 UMOV UR4, 0x1 ;  /* 0x000000010004a882 */ /* 0x000fe20000000000 */
[----:B------:R-:W-:Y:S01]  /*0ad0*/  @!UP2 UMOV UR5, 0x1 ;  /* 0x000000010005a882 */ /* 0x000fe20000000000 */
[----:B------:R-:W-:Y:S01]  /*0ae0*/  @UP2 UMOV UR4, URZ ;  /* 0x0000003f00042c82 */ /* 0x000fe20008000000 */
[----:B------:R-:W-:Y:S01]  /*0af0*/  @UP2 UMOV UR5, URZ ;  /* 0x0000003f00052c82 */ /* 0x000fe20008000000 */
[----:B------:R-:W-:Y:S05]  /*0b00*/  BRA `(.L_x_8) ;  /* 0x0000000000087947 */ /* 0x000fea0003800000 */
.L_x_9:
[----:B------:R-:W-:Y:S01]  /*0b10*/  UMOV UR4, 0x1 ;  /* 0x0000000100047882 */ /* 0x000fe20000000000 */
[----:B------:R-:W-:-:S05]  /*0b20*/  UMOV UR5, URZ ;  /* 0x0000003f00057c82 */ /* 0x000fca0008000000 */
.L_x_8:
[----:B------:R-:W-:Y:S05]  /*0b30*/  @!P0 BRA `(.L_x_10) ;  /* 0x00000000003c8947 */ /* 0x000fea0003800000 */
[----:B------:R-:W-:-:S06]  /*0b40*/  UISETP.NE.AND UP2, UPT, UR36, 0x2, UPT ;  /* 0x000000022400788c */ /* 0x000fcc000bf45270 */
[----:B------:R-:W-:-:S13]  /*0b50*/  PLOP3.LUT P0, PT, PT, PT, UP2, 0x80, 0x0 ;  /* 0x000000000000781c */ /* 0x000fda0003f0f028 */
[----:B------:R-:W-:Y:S05]  /*0b60*/  @!P0 BRA `(.L_x_11) ;  /* 0x0000000000288947 */ /* 0x000fea0003800000 */
[----:B------:R-:W-:-:S06]  /*0b70*/  UISETP.NE.AND UP2, UPT, UR36, 0x3, UPT ;  /* 0x000000032400788c */ /* 0x000fcc000bf45270 */
[----:B------:R-:W-:-:S13]  /*0b80*/  PLOP3.LUT P0, PT, PT, PT, UP2, 0x80, 0x0 ;  /* 0x000000000000781c */ /* 0x000fda0003f0f028 */
[----:B------:R-:W-:Y:S05]  /*0b90*/  @!P0 BRA `(.L_x_12) ;  /* 0x0000000000148947 */ /* 0x000fea0003800000 */
[----:B------:R-:W-:-:S06]  /*0ba0*/  UISETP.NE.AND UP2, UPT, UR36, 0x4, UPT ;  /* 0x000000042400788c */ /* 0x000fcc000bf45270 */
[----:B------:R-:W-:-:S13]  /*0bb0*/  PLOP3.LUT P0, PT, PT, PT, UP2, 0x80, 0x0 ;  /* 0x000000000000781c */ /* 0x000fda0003f0f028 */
[----:B------:R-:W-:Y:S05]  /*0bc0*/  @P0 BRA `(.L_x_13) ;  /* 0x00000000001c0947 */ /* 0x000fea0003800000 */
[----:B-1----:R-:W-:Y:S01]  /*0bd0*/  ULEA UR42, UR42, 0x3, 0x1 ;  /* 0x000000032a2a7891 */ /* 0x002fe2000f8e083f */
[----:B------:R-:W-:Y:S11]  /*0be0*/  BRA `(.L_x_13) ;  /* 0x0000000000147947 */ /* 0x000ff60003800000 */
.L_x_12:
[----:B-1----:R-:W-:Y:S01]  /*0bf0*/  ULEA UR42, UR42, 0x2, 0x1 ;  /* 0x000000022a2a7891 */ /* 0x002fe2000f8e083f */
[----:B------:R-:W-:Y:S11]  /*0c00*/  BRA `(.L_x_13) ;  /* 0x00000000000c7947 */ /* 0x000ff60003800000 */
.L_x_11:
[----:B-1----:R-:W-:Y:S01]  /*0c10*/  ULEA UR42, UR42, 0x1, 0x1 ;  /* 0x000000012a2a7891 */ /* 0x002fe2000f8e083f */
[----:B------:R-:W-:Y:S11]  /*0c20*/  BRA `(.L_x_13) ;  /* 0x0000000000047947 */ /* 0x000ff60003800000 */
.L_x_10:
[----:B-1----:R-:W-:-:S12]  /*0c30*/  USHF.L.U32 UR42, UR42, 0x1, URZ ;  /* 0x000000012a2a7899 */ /* 0x002fd8000800063f */
.L_x_13:
[----:B------:R-:W-:-:S04]  /*0c40*/  ULOP3.LUT UR6, UR6, 0x1, URZ, 0xfc, !UPT ;  /* 0x0000000106067892 */ /* 0x000fc8000f8efc3f */
[----:B------:R-:W-:-:S06]  /*0c50*/  UISETP.NE.AND UP2, UPT, UR6, 0x3, UPT ;  /* 0x000000030600788c */ /* 0x000fcc000bf45270 */
[----:B------:R-:W-:-:S13]  /*0c60*/  PLOP3.LUT P0, PT, PT, PT, UP2, 0x80, 0x0 ;  /* 0x000000000000781c */ /* 0x000fda0003f0f028 */
[----:B------:R-:W-:Y:S05]  /*0c70*/  @!P0 BRA `(.L_x_14) ;  /* 0x0000000000048947 */ /* 0x000fea0003800000 */
[----:B-1----:R-:W-:Y:S01]  /*0c80*/  BPT.TRAP 0x1 ;  /* 0x000000040000795c */ /* 0x002fe20000300000 */
.L_x_14:
[----:B------:R-:W2:Y:S01]  /*0c90*/  S2UR UR6, SR_CgaCtaId ;  /* 0x00000000000679c3 */ /* 0x000ea20000008800 */
[----:B------:R-:W-:Y:S01]  /*0ca0*/  UMOV UR37, 0x400 ;  /* 0x0000040000257882 */ /* 0x000fe20000000000 */
[----:B------:R-:W-:Y:S01]  /*0cb0*/  IMAD.U32 R2, RZ, RZ, UR4 ;  /* 0x00000004ff027e24 */ /* 0x000fe2000f8e00ff */
[----:B------:R-:W-:-:S04]  /*0cc0*/  SHF.R.S32.HI R3, RZ, 0x1f, R0 ;  /* 0x0000001fff037819 */ /* 0x000fc80000011400 */
[----:B------:R-:W-:Y:S02]  /*0cd0*/  SHF.L.U32 R2, R2, 0x1f, RZ ;  /* 0x0000001f02027819 */ /* 0x000fe400000006ff */
[----:B------:R-:W-:-:S04]  /*0ce0*/  LEA.HI R3, R3, R0, RZ, 0x7 ;  /* 0x0000000003037211 */ /* 0x000fc800078f38ff */
[----:B------:R-:W-:-:S05]  /*0cf0*/  LOP3.LUT R3, R3, 0xffffff80, RZ, 0xc0, !PT ;  /* 0xffffff8003037812 */ /* 0x000fca00078ec0ff */
[----:B------:R-:W-:-:S05]  /*0d00*/  IMAD.IADD R3, R0, 0x1, -R3 ;  /* 0x0000000100037824 */ /* 0x000fca00078e0a03 */
[----:B------:R-:W-:Y:S01]  /*0d10*/  SHF.R.S32.HI R0, RZ, 0x1f, R3 ;  /* 0x0000001fff007819 */ /* 0x000fe20000011403 */
[----:B--2---:R-:W-:-:S03]  /*0d20*/  ULEA UR37, UR6, UR37, 0x18 ;  /* 0x0000002506257291 */ /* 0x004fc6000f8ec03f */
[----:B------:R-:W-:Y:S01]  /*0d30*/  LEA.HI R0, R0, R3, RZ, 0x2 ;  /* 0x0000000300007211 */ /* 0x000fe200078f10ff */
[----:B------:R-:W-:-:S03]  /*0d40*/  ULEA UR6, UR5, UR37, 0x3 ;  /* 0x0000002505067291 */ /* 0x000fc6000f8e183f */
[----:B------:R-:W-:-:S05]  /*0d50*/  LOP3.LUT R0, R0, 0x7ffffffc, RZ, 0xc0, !PT ;  /* 0x7ffffffc00007812 */ /* 0x000fca00078ec0ff */
[----:B------:R-:W-:Y:S01]  /*0d60*/  IMAD.IADD R0, R3, 0x1, -R0 ;  /* 0x0000000103007824 */ /* 0x000fe200078e0a00 */
[----:B------:R-:W2:Y:S02]  /*0d70*/  SYNCS.PHASECHK.TRANS64.TRYWAIT P1, [UR6+0x3850], R2 ;  /* 0x00385002ff0075a7 */ /* 0x000ea40008020146 */
[----:B--2---:R-:W-:Y:S05]  /*0d80*/  @!P1 BRA `(.L_x_15) ;  /* 0x00000068001c9947 */ /* 0x004fea0003800000 */
.L_x_99:
[----:B------:R-:W-:Y:S01]  /*0d90*/  SHF.L.U32 R0, R0, 0x1, RZ ;  /* 0x0000000100007819 */ /* 0x000fe200000006ff */
[----:B------:R-:W-:Y:S06]  /*0da0*/  @!P0 BRA `(.L_x_16) ;  /* 0x0000000000048947 */ /* 0x000fec0003800000 */
[----:B-1----:R-:W-:Y:S01]  /*0db0*/  BPT.TRAP 0x1 ;  /* 0x000000040000795c */ /* 0x002fe20000300000 */
.L_x_16:
[----:B------:R-:W-:Y:S01]  /*0dc0*/  SHF.L.U32 R7, RZ, 0x1f, RZ ;  /* 0x0000001fff077819 */ /* 0x000fe200000006ff */
[----:B------:R-:W-:Y:S01]  /*0dd0*/  UIADD3 UR9, UR37, 0x3890, URZ ;  /* 0x0000389025097890 */ /* 0x000fe2000fffe03f */
[----:B------:R-:W-:Y:S02]  /*0de0*/  ISETP.NE.AND P2, PT, RZ, UR7, PT ;  /* 0x00000007ff007c0c */ /* 0x000fe4000bf45270 */
[----:B------:R-:W3:Y:S02]  /*0df0*/  SYNCS.PHASECHK.TRANS64.TRYWAIT P1, [UR37+0x3800], R7 ;  /* 0x00380007ff0075a7 */ /* 0x000ee40008020165 */
[----:B---3--:R-:W-:Y:S09]  /*0e00*/  @!P1 BRA `(.L_x_17) ;  /* 0x0000006800149947 */ /* 0x008ff20003800000 */
.L_x_100:
[----:B------:R-:W-:Y:S01]  /*0e10*/  ULEA UR16, UR36, UR9, 0x3 ;  /* 0x0000000924107291 */ /* 0x000fe2000f8e183f */
[----:B--2---:R-:W-:-:S04]  /*0e20*/  SEL R2, RZ, 0x1, P2 ;  /* 0x00000001ff027807 */ /* 0x004fc80001000000 */
[----:B------:R-:W-:-:S04]  /*0e30*/  SHF.L.U32 R2, R2, 0x1f, RZ ;  /* 0x0000001f02027819 */ /* 0x000fc800000006ff */
[----:B------:R-:W2:Y:S02]  /*0e40*/  SYNCS.PHASECHK.TRANS64.TRYWAIT P1, [UR16+-0x8], R2 ;  /* 0xfffff802ff0075a7 */ /* 0x000ea40008020150 */
[----:B--2---:R-:W-:Y:S05]  /*0e50*/  @!P1 BRA `(.L_x_18) ;  /* 0x0000006800189947 */ /* 0x004fea0003800000 */
.L_x_101:
[----:B------:R-:W-:Y:S01]  /*0e60*/  USHF.R.U32.HI UR4, URZ, 0x4, UR37 ;  /* 0x000000043f047899 */ /* 0x000fe20008011625 */
[----:B------:R-:W-:Y:S01]  /*0e70*/  WARPGROUP.ARRIVE ;  /* 0x00000000000079c5 */ /* 0x000fe20000000000 */
[----:B------:R-:W-:Y:S01]  /*0e80*/  UIADD3 UR6, UR37, 0x1000, URZ ;  /* 0x0000100025067890 */ /* 0x000fe2000fffe03f */
[----:B--2---:R-:W2:Y:S01]  /*0e90*/  LDC R3, c[0x0][0x28c] ;  /* 0x0000a300ff037b82 */ /* 0x004ea20000000800 */
[----:B------:R-:W-:Y:S01]  /*0ea0*/  ULOP3.LUT UR4, UR4, 0x3fff, URZ, 0xc0, !UPT ;  /* 0x00003fff04047892 */ /* 0x000fe2000f8ec03f */
[C---:B------:R-:W-:Y:S01]  /*0eb0*/  VIADD R2, R0.reuse, 0x1 ;  /* 0x0000000100027836 */ /* 0x040fe20000000000 */
[----:B------:R-:W-:Y:S01]  /*0ec0*/  USHF.R.U32.HI UR6, URZ, 0x4, UR6 ;  /* 0x000000043f067899 */ /* 0x000fe20008011606 */
[C---:B------:R-:W-:Y:S01]  /*0ed0*/  VIADD R4, R0.reuse, 0x8 ;  /* 0x0000000800047836 */ /* 0x040fe20000000000 */
[----:B------:R-:W-:Y:S01]  /*0ee0*/  ULOP3.LUT UR4, UR4, 0x10000, URZ, 0xfc, !UPT ;  /* 0x0001000004047892 */ /* 0x000fe2000f8efc3f */
[----:B------:R-:W-:Y:S01]  /*0ef0*/  VIADD R6, R0, 0x10 ;  /* 0x0000001000067836 */ /* 0x000fe20000000000 */
[----:B------:R-:W-:Y:S01]  /*0f00*/  ULOP3.LUT UR8, UR6, 0x3fff, URZ, 0xc0, !UPT ;  /* 0x00003fff06087892 */ /* 0x000fe2000f8ec03f */
[----:B------:R-:W-:Y:S01]  /*0f10*/  P2R R10, PR, RZ, 0x1 ;  /* 0x00000001ff0a7803 */ /* 0x000fe20000000000 */
[----:B------:R-:W-:-:S02]  /*0f20*/  ULEA UR4, UR5, UR4, 0x7 ;  /* 0x0000000405047291 */ /* 0x000fc4000f8e383f */
[----:B------:R-:W-:Y:S01]  /*0f30*/  ULOP3.LUT UR10, UR8, 0x10000, URZ, 0xfc, !UPT ;  /* 0x00010000080a7892 */ /* 0x000fe2000f8efc3f */
[----:B------:R-:W-:Y:S01]  /*0f40*/  UMOV UR5, 0xc0000010 ;  /* 0xc000001000057882 */ /* 0x000fe20000000000 */
[----:B------:R-:W-:Y:S01]  /*0f50*/  UMOV UR15, 0xc0000010 ;  /* 0xc0000010000f7882 */ /* 0x000fe20000000000 */
[----:B------:R-:W-:Y:S02]  /*0f60*/  UMOV UR13, UR5 ;  /* 0x00000005000d7c82 */ /* 0x000fe40008000000 */
[----:B------:R-:W-:Y:S01]  /*0f70*/  UMOV UR12, UR4 ;  /* 0x00000004000c7c82 */ /* 0x000fe20008000000 */
[----:B------:R-:W-:Y:S01]  /*0f80*/  ULDC UR6, c[0x0][0x604] ;  /* 0x0001810000067ab9 */ /* 0x000fe20000000800 */
[----:B------:R-:W-:Y:S01]  /*0f90*/  UMOV UR14, UR10 ;  /* 0x0000000a000e7c82 */ /* 0x000fe20008000000 */
[----:B------:R-:W-:Y:S01]  /*0fa0*/  USHF.L.U32 UR7, UR7, 0x3, URZ ;  /* 0x0000000307077899 */ /* 0x000fe2000800063f */
[----:B------:R-:W-:Y:S03]  /*0fb0*/  HGMMA.64x64x16.F32 R24, gdesc[UR12], RZ, !UPT, gsb0 ;  /* 0x00e000000c1879f0 */ /* 0x000fe6000c0008ff */
[----:B------:R-:W-:Y:S01]  /*0fc0*/  ULOP3.LUT UR7, UR7, 0x8, URZ, 0xc, !UPT ;  /* 0x0000000807077892 */ /* 0x000fe2000f8e0c3f */
[-C--:B--2---:R-:W-:Y:S01]  /*0fd0*/  ISETP.GE.AND P5, PT, R2, R3.reuse, PT ;  /* 0x000000030200720c */ /* 0x084fe20003fa6270 */
[----:B------:R-:W-:Y:S01]  /*0fe0*/  VIADD R2, R0, 0x9 ;  /* 0x0000000900027836 */ /* 0x000fe20000000000 */
[----:B------:R-:W-:-:S02]  /*0ff0*/  ISETP.GE.AND P2, PT, R4, R3, PT ;  /* 0x000000030400720c */ /* 0x000fc40003f46270 */
[CC--:B------:R-:W-:Y:S02]  /*1000*/  ISETP.GE.AND P1, PT, R0.reuse, R3.reuse, PT ;  /* 0x000000030000720c */ /* 0x0c0fe40003f26270 */
[----:B------:R-:W-:Y:S02]  /*1010*/  IADD3 R4, R0, 0x11, RZ ;  /* 0x0000001100047810 */ /* 0x000fe40007ffe0ff */
[-C--:B------:R-:W-:Y:S01]  /*1020*/  ISETP.GE.AND P4, PT, R2, R3.reuse, PT ;  /* 0x000000030200720c */ /* 0x080fe20003f86270 */
[----:B------:R-:W-:Y:S01]  /*1030*/  VIADD R2, R0, 0x18 ;  /* 0x0000001800027836 */ /* 0x000fe20000000000 */
[-C--:B------:R-:W-:Y:S01]  /*1040*/  ISETP.GE.AND P3, PT, R4, R3.reuse, PT ;  /* 0x000000030400720c */ /* 0x080fe20003f66270 */
[----:B------:R-:W-:Y:S01]  /*1050*/  VIADD R4, R0, 0x19 ;  /* 0x0000001900047836 */ /* 0x000fe20000000000 */
[----:B------:R-:W-:Y:S01]  /*1060*/  ISETP.GE.AND P6, PT, R6, R3, PT ;  /* 0x000000030600720c */ /* 0x000fe20003fc6270 */
[----:B------:R-:W-:Y:S02]  /*1070*/  WARPGROUP.DEPBAR.LE gsb0, 0x0 ;  /* 0x00008000000079c5 */ /* 0x000fe40000010000 */
[----:B------:R-:W-:-:S02]  /*1080*/  FSEL R24, R24, -INF , !P1 ;  /* 0xff80000018187808 */ /* 0x000fc40004800000 */
[----:B------:R-:W-:Y:S02]  /*1090*/  FSEL R25, R25, -INF , !P5 ;  /* 0xff80000019197808 */ /* 0x000fe40006800000 */
[----:B------:R-:W-:Y:S02]  /*10a0*/  FSEL R28, R28, -INF , !P2 ;  /* 0xff8000001c1c7808 */ /* 0x000fe40005000000 */
[----:B------:R-:W-:Y:S02]  /*10b0*/  FMNMX R5, R24, R25, !PT ;  /* 0x0000001918057209 */ /* 0x000fe40007800000 */
[----:B------:R-:W-:Y:S02]  /*10c0*/  FSEL R26, R26, -INF , !P1 ;  /* 0xff8000001a1a7808 */ /* 0x000fe40004800000 */
[----:B------:R-:W-:Y:S01]  /*10d0*/  ISETP.GE.AND P1, PT, R2, R3, PT ;  /* 0x000000030200720c */ /* 0x000fe20003f26270 */
[----:B------:R-:W-:Y:S01]  /*10e0*/  VIADD R2, R0, 0x20 ;  /* 0x0000002000027836 */ /* 0x000fe20000000000 */
[----:B------:R-:W-:-:S02]  /*10f0*/  FSEL R27, R27, -INF , !P5 ;  /* 0xff8000001b1b7808 */ /* 0x000fc40006800000 */
[----:B------:R-:W-:Y:S02]  /*1100*/  ISETP.GE.AND P5, PT, R4, R3, PT ;  /* 0x000000030400720c */ /* 0x000fe40003fa6270 */
[----:B------:R-:W-:Y:S02]  /*1110*/  FSEL R29, R29, -INF , !P4 ;  /* 0xff8000001d1d7808 */ /* 0x000fe40006000000 */
[----:B------:R-:W-:Y:S02]  /*1120*/  FMNMX R4, R28, R5, !PT ;  /* 0x000000051c047209 */ /* 0x000fe40007800000 */
[----:B------:R-:W-:Y:S02]  /*1130*/  FSEL R30, R30, -INF , !P2 ;  /* 0xff8000001e1e7808 */ /* 0x000fe40005000000 */
[----:B------:R-:W-:Y:S01]  /*1140*/  ISETP.GE.AND P2, PT, R2, R3, PT ;  /* 0x000000030200720c */ /* 0x000fe20003f46270 */
[----:B------:R-:W-:Y:S01]  /*1150*/  VIADD R2, R0, 0x21 ;  /* 0x0000002100027836 */ /* 0x000fe20000000000 */
[----:B------:R-:W-:-:S02]  /*1160*/  FSEL R32, R32, -INF , !P6 ;  /* 0xff80000020207808 */ /* 0x000fc40007000000 */
[----:B------:R-:W-:Y:S02]  /*1170*/  FMNMX R5, R29, R4, !PT ;  /* 0x000000041d057209 */ /* 0x000fe40007800000 */
[----:B------:R-:W-:Y:S02]  /*1180*/  FSEL R33, R33, -INF , !P3 ;  /* 0xff80000021217808 */ /* 0x000fe40005800000 */
[----:B------:R-:W-:Y:S02]  /*1190*/  FMNMX R4, R32, R5, !PT ;  /* 0x0000000520047209 */ /* 0x000fe40007800000 */
[----:B------:R-:W-:Y:S02]  /*11a0*/  FSEL R31, R31, -INF , !P4 ;  /* 0xff8000001f1f7808 */ /* 0x000fe40006000000 */
[----:B------:R-:W-:Y:S02]  /*11b0*/  ISETP.GE.AND P4, PT, R2, R3, PT ;  /* 0x000000030200720c */ /* 0x000fe40003f86270 */
[----:B------:R-:W-:-:S02]  /*11c0*/  IADD3 R2, R0, 0x28, RZ ;  /* 0x0000002800027810 */ /* 0x000fc40007ffe0ff */
[----:B------:R-:W-:Y:S02]  /*11d0*/  FSEL R36, R36, -INF , !P1 ;  /* 0xff80000024247808 */ /* 0x000fe40004800000 */
[----:B------:R-:W-:Y:S02]  /*11e0*/  FMNMX R5, R33, R4, !PT ;  /* 0x0000000421057209 */ /* 0x000fe40007800000 */
[----:B------:R-:W-:Y:S02]  /*11f0*/  FSEL R34, R34, -INF , !P6 ;  /* 0xff80000022227808 */ /* 0x000fe40007000000 */
[----:B------:R-:W-:Y:S01]  /*1200*/  ISETP.GE.AND P6, PT, R2, R3, PT ;  /* 0x000000030200720c */ /* 0x000fe20003fc6270 */
[----:B------:R-:W-:Y:S01]  /*1210*/  VIADD R2, R0, 0x29 ;  /* 0x0000002900027836 */ /* 0x000fe20000000000 */
[----:B------:R-:W-:Y:S02]  /*1220*/  FSEL R37, R37, -INF , !P5 ;  /* 0xff80000025257808 */ /* 0x000fe40006800000 */
[----:B------:R-:W-:-:S02]  /*1230*/  FMNMX R4, R36, R5, !PT ;  /* 0x0000000524047209 */ /* 0x000fc40007800000 */
[----:B------:R-:W-:Y:S02]  /*1240*/  FSEL R35, R35, -INF , !P3 ;  /* 0xff80000023237808 */ /* 0x000fe40005800000 */
[----:B------:R-:W-:Y:S02]  /*1250*/  FSEL R40, R40, -INF , !P2 ;  /* 0xff80000028287808 */ /* 0x000fe40005000000 */
[----:B------:R-:W-:Y:S02]  /*1260*/  FMNMX R5, R37, R4, !PT ;  /* 0x0000000425057209 */ /* 0x000fe40007800000 */
[----:B------:R-:W-:Y:S01]  /*1270*/  ISETP.GE.AND P3, PT, R2, R3, PT ;  /* 0x000000030200720c */ /* 0x000fe20003f66270 */
[----:B------:R-:W-:Y:S01]  /*1280*/  VIADD R2, R0, 0x30 ;  /* 0x0000003000027836 */ /* 0x000fe20000000000 */
[----:B------:R-:W-:Y:S02]  /*1290*/  FSEL R41, R41, -INF , !P4 ;  /* 0xff80000029297808 */ /* 0x000fe40006000000 */
[----:B------:R-:W-:-:S02]  /*12a0*/  FMNMX R4, R40, R5, !PT ;  /* 0x0000000528047209 */ /* 0x000fc40007800000 */
[----:B------:R-:W-:Y:S02]  /*12b0*/  FSEL R38, R38, -INF , !P1 ;  /* 0xff80000026267808 */ /* 0x000fe40004800000 */
[----:B------:R-:W-:Y:S01]  /*12c0*/  ISETP.GE.AND P1, PT, R2, R3, PT ;  /* 0x000000030200720c */ /* 0x000fe20003f26270 */
[----:B------:R-:W-:Y:S01]  /*12d0*/  VIADD R2, R0, 0x31 ;  /* 0x0000003100027836 */ /* 0x000fe20000000000 */
[----:B------:R-:W-:Y:S02]  /*12e0*/  FSEL R44, R44, -INF , !P6 ;  /* 0xff8000002c2c7808 */ /* 0x000fe40007000000 */
[----:B------:R-:W-:Y:S02]  /*12f0*/  FMNMX R5, R41, R4, !PT ;  /* 0x0000000429057209 */ /* 0x000fe40007800000 */
[----:B------:R-:W-:Y:S02]  /*1300*/  FSEL R39, R39, -INF , !P5 ;  /* 0xff80000027277808 */ /* 0x000fe40006800000 */
[----:B------:R-:W-:-:S02]  /*1310*/  FSEL R45, R45, -INF , !P3 ;  /* 0xff8000002d2d7808 */ /* 0x000fc40005800000 */
[----:B------:R-:W-:Y:S02]  /*1320*/  FMNMX R4, R44, R5, !PT ;  /* 0x000000052c047209 */ /* 0x000fe40007800000 */
[-C--:B------:R-:W-:Y:S01]  /*1330*/  ISETP.GE.AND P5, PT, R2, R3.reuse, PT ;  /* 0x000000030200720c */ /* 0x080fe20003fa6270 */
[----:B------:R-:W-:Y:S01]  /*1340*/  VIADD R2, R0, 0x38 ;  /* 0x0000003800027836 */ /* 0x000fe20000000000 */
[----:B------:R-:W-:Y:S02]  /*1350*/  FSEL R48, R48, -INF , !P1 ;  /* 0xff80000030307808 */ /* 0x000fe40004800000 */
[----:B------:R-:W-:Y:S02]  /*1360*/  FMNMX R5, R45, R4, !PT ;  /* 0x000000042d057209 */ /* 0x000fe40007800000 */
[----:B------:R-:W-:Y:S02]  /*1370*/  FSEL R42, R42, -INF , !P2 ;  /* 0xff8000002a2a7808 */ /* 0x000fe40005000000 */
[----:B------:R-:W-:-:S02]  /*1380*/  ISETP.GE.AND P2, PT, R2, R3, PT ;  /* 0x000000030200720c */ /* 0x000fc40003f46270 */
[----:B------:R-:W-:Y:S02]  /*1390*/  IADD3 R2, R0, 0x39, RZ ;  /* 0x0000003900027810 */ /* 0x000fe40007ffe0ff */
[----:B------:R-:W-:Y:S02]  /*13a0*/  FSEL R49, R49, -INF , !P5 ;  /* 0xff80000031317808 */ /* 0x000fe40006800000 */
[----:B------:R-:W-:Y:S02]  /*13b0*/  FMNMX R4, R48, R5, !PT ;  /* 0x0000000530047209 */ /* 0x000fe40007800000 */
[----:B------:R-:W-:Y:S02]  /*13c0*/  FSEL R43, R43, -INF , !P4 ;  /* 0xff8000002b2b7808 */ /* 0x000fe40006000000 */
[----:B------:R-:W-:Y:S02]  /*13d0*/  ISETP.GE.AND P4, PT, R2, R3, PT ;  /* 0x000000030200720c */ /* 0x000fe40003f86270 */
[----:B------:R-:W-:-:S02]  /*13e0*/  FSEL R52, R52, -INF , !P2 ;  /* 0xff80000034347808 */ /* 0x000fc40005000000 */
[----:B------:R-:W-:Y:S02]  /*13f0*/  FMNMX R5, R49, R4, !PT ;  /* 0x0000000431057209 */ /* 0x000fe40007800000 */
[----:B------:R-:W-:Y:S02]  /*1400*/  FSEL R53, R53, -INF , !P4 ;  /* 0xff80000035357808 */ /* 0x000fe40006000000 */
[----:B------:R-:W-:Y:S02]  /*1410*/  FMNMX R2, R52, R5, !PT ;  /* 0x0000000534027209 */ /* 0x000fe40007800000 */
[----:B------:R-:W-:Y:S02]  /*1420*/  FSEL R46, R46, -INF , !P6 ;  /* 0xff8000002e2e7808 */ /* 0x000fe40007000000 */
[----:B------:R-:W-:Y:S02]  /*1430*/  FMNMX R6, R53, R2, !PT ;  /* 0x0000000235067209 */ /* 0x000fe40007800000 */
[----:B------:R-:W-:-:S02]  /*1440*/  FSEL R50, R50, -INF , !P1 ;  /* 0xff80000032327808 */ /* 0x000fc40004800000 */
[----:B------:R-:W-:Y:S01]  /*1450*/  FSEL R47, R47, -INF , !P3 ;  /* 0xff8000002f2f7808 */ /* 0x000fe20005800000 */
[----:B------:R-:W2:Y:S01]  /*1460*/  SHFL.BFLY PT, R5, R6, 0x1, 0x1f ;  /* 0x0c201f0006057f89 */ /* 0x000ea200000e0000 */
[----:B------:R-:W-:Y:S02]  /*1470*/  FSEL R51, R51, -INF , !P5 ;  /* 0xff80000033337808 */ /* 0x000fe40006800000 */
[----:B------:R-:W-:Y:S02]  /*1480*/  FSEL R54, R54, -INF , !P2 ;  /* 0xff80000036367808 */ /* 0x000fe40005000000 */
[----:B------:R-:W-:Y:S02]  /*1490*/  FSEL R55, R55, -INF , !P4 ;  /* 0xff80000037377808 */ /* 0x000fe40006000000 */
[----:B--2---:R-:W-:-:S05]  /*14a0*/  FMNMX R8, R6, R5, !PT ;  /* 0x0000000506087209 */ /* 0x004fca0007800000 */
[----:B------:R-:W2:Y:S02]  /*14b0*/  SHFL.BFLY PT, R5, R8, 0x2, 0x1f ;  /* 0x0c401f0008057f89 */ /* 0x000ea400000e0000 */
[----:B--2---:R-:W-:Y:S02]  /*14c0*/  FMNMX R4, R8, R5, !PT ;  /* 0x0000000508047209 */ /* 0x004fe40007800000 */
[----:B------:R-:W-:Y:S02]  /*14d0*/  FMNMX R5, R26, R27, !PT ;  /* 0x0000001b1a057209 */ /* 0x000fe40007800000 */
[----:B------:R-:W-:Y:S02]  /*14e0*/  FSETP.NEU.AND P0, PT, R4, -INF , PT ;  /* 0xff8000000400780b */ /* 0x000fe40003f0d000 */
[----:B------:R-:W-:Y:S02]  /*14f0*/  FMNMX R2, R30, R5, !PT ;  /* 0x000000051e027209 */ /* 0x000fe40007800000 */
[----:B------:R-:W-:-:S02]  /*1500*/  FSEL R9, R4, RZ, P0 ;  /* 0x000000ff04097208 */ /* 0x000fc40000000000 */
[----:B------:R-:W-:Y:S02]  /*1510*/  FMNMX R5, R31, R2, !PT ;  /* 0x000000021f057209 */ /* 0x000fe40007800000 */
[----:B------:R-:W-:Y:S01]  /*1520*/  ISETP.NE.AND P0, PT, R10, RZ, PT ;  /* 0x000000ff0a00720c */ /* 0x000fe20003f05270 */
[----:B------:R-:W-:Y:S01]  /*1530*/  FMUL R9, R9, UR6 ;  /* 0x0000000609097c20 */ /* 0x000fe20008400000 */
[----:B------:R-:W-:-:S03]  /*1540*/  FMNMX R2, R34, R5, !PT ;  /* 0x0000000522027209 */ /* 0x000fc60007800000 */
[--C-:B------:R-:W-:Y:S01]  /*1550*/  FFMA R24, R24, UR6, -R9.reuse ;  /* 0x0000000618187c23 */ /* 0x100fe20008000809 */
[----:B------:R-:W-:Y:S01]  /*1560*/  FMNMX R5, R35, R2, !PT ;  /* 0x0000000223057209 */ /* 0x000fe20007800000 */
[--C-:B------:R-:W-:Y:S01]  /*1570*/  FFMA R28, R28, UR6, -R9.reuse ;  /* 0x000000061c1c7c23 */ /* 0x100fe20008000809 */
[--C-:B------:R-:W-:Y:S01]  /*1580*/  FFMA R25, R25, UR6, -R9.reuse ;  /* 0x0000000619197c23 */ /* 0x100fe20008000809 */
[--C-:B------:R-:W-:Y:S01]  /*1590*/  FFMA R33, R33, UR6, -R9.reuse ;  /* 0x0000000621217c23 */ /* 0x100fe20008000809 */
[----:B------:R-:W-:Y:S01]  /*15a0*/  FMNMX R2, R38, R5, !PT ;  /* 0x0000000526027209 */ /* 0x000fe20007800000 */
[--C-:B------:R-:W-:Y:S01]  /*15b0*/  FFMA R29, R29, UR6, -R9.reuse ;  /* 0x000000061d1d7c23 */ /* 0x100fe20008000809 */
[----:B------:R-:W-:Y:S01]  /*15c0*/  FSETP.GEU.AND P6, PT, R24, -126, PT ;  /* 0xc2fc00001800780b */ /* 0x000fe20003fce000 */
        /* <DEDUP_REMOVED lines=12> */
[----:B------:R-:W-:Y:S01]  /*1690*/  @!P6 FMUL R24, R24, 0.5 ;  /* 0x3f0000001818e820 */ /* 0x000fe20000400000 */
[----:B------:R-:W-:Y:S01]  /*16a0*/  FMNMX R2, R46, R5, !PT ;  /* 0x000000052e027209 */ /* 0x000fe20007800000 */
[--C-:B------:R-:W-:Y:S01]  /*16b0*/  FFMA R48, R48, UR6, -R9.reuse ;  /* 0x0000000630307c23 */ /* 0x100fe20008000809 */
[----:B------:R-:W-:Y:S01]  /*16c0*/  FSETP.GEU.AND P5, PT, R29, -126, PT ;  /* 0xc2fc00001d00780b */ /* 0x000fe20003fae000 */
[----:B------:R-:W-:Y:S01]  /*16d0*/  @!P1 FMUL R28, R28, 0.5 ;  /* 0x3f0000001c1c9820 */ /* 0x000fe20000400000 */
[----:B------:R-:W-:Y:S01]  /*16e0*/  FMNMX R5, R47, R2, !PT ;  /* 0x000000022f057209 */ /* 0x000fe20007800000 */
[----:B------:R-:W2:Y:S01]  /*16f0*/  MUFU.EX2 R24, R24 ;  /* 0x0000001800187308 */ /* 0x000ea20000000800 */
[----:B------:R-:W-:Y:S01]  /*1700*/  FSETP.GEU.AND P2, PT, R32, -126, PT ;  /* 0xc2fc00002000780b */ /* 0x000fe20003f4e000 */
[----:B------:R-:W-:Y:S01]  /*1710*/  @!P3 FMUL R25, R25, 0.5 ;  /* 0x3f0000001919b820 */ /* 0x000fe20000400000 */
[----:B------:R-:W-:Y:S01]  /*1720*/  FMNMX R2, R50, R5, !PT ;  /* 0x0000000532027209 */ /* 0x000fe20007800000 */
[--C-:B------:R-:W-:Y:S01]  /*1730*/  FFMA R49, R49, UR6, -R9.reuse ;  /* 0x0000000631317c23 */ /* 0x100fe20008000809 */
[--C-:B------:R-:W-:Y:S01]  /*1740*/  FFMA R44, R44, UR6, -R9.reuse ;  /* 0x000000062c2c7c23 */ /* 0x100fe20008000809 */
[----:B------:R-:W-:Y:S01]  /*1750*/  @!P4 FMUL R33, R33, 0.5 ;  /* 0x3f0000002121c820 */ /* 0x000fe20000400000 */
[----:B------:R-:W-:Y:S01]  /*1760*/  FMNMX R5, R51, R2, !PT ;  /* 0x0000000233057209 */ /* 0x000fe20007800000 */
[----:B------:R-:W3:Y:S01]  /*1770*/  MUFU.EX2 R28, R28 ;  /* 0x0000001c001c7308 */ /* 0x000ee20000000800 */
[--C-:B------:R-:W-:Y:S01]  /*1780*/  FFMA R52, R52, UR6, -R9.reuse ;  /* 0x0000000634347c23 */ /* 0x100fe20008000809 */
[----:B------:R-:W-:Y:S01]  /*1790*/  @!P5 FMUL R29, R29, 0.5 ;  /* 0x3f0000001d1dd820 */ /* 0x000fe20000400000 */
[----:B------:R-:W-:Y:S01]  /*17a0*/  FMNMX R2, R54, R5, !PT ;  /* 0x0000000536027209 */ /* 0x000fe20007800000 */
[----:B------:R-:W-:-:S02]  /*17b0*/  FFMA R53, R53, UR6, -R9 ;  /* 0x0000000635357c23 */ /* 0x000fc40008000809 */
[----:B------:R-:W-:Y:S01]  /*17c0*/  @!P2 FMUL R32, R32, 0.5 ;  /* 0x3f0000002020a820 */ /* 0x000fe20000400000 */
[----:B------:R-:W-:Y:S01]  /*17d0*/  FMNMX R2, R55, R2, !PT ;  /* 0x0000000237027209 */ /* 0x000fe20007800000 */
[----:B------:R-:W4:Y:S01]  /*17e0*/  MUFU.EX2 R25, R25 ;  /* 0x0000001900197308 */ /* 0x000f220000000800 */
[----:B--2---:R-:W-:Y:S01]  /*17f0*/  @!P6 FMUL R24, R24, R24 ;  /* 0x000000181818e220 */ /* 0x004fe20000400000 */
[----:B------:R-:W-:Y:S02]  /*1800*/  FSETP.GEU.AND P6, PT, R36, -126, PT ;  /* 0xc2fc00002400780b */ /* 0x000fe40003fce000 */
[----:B------:R-:W2:Y:S04]  /*1810*/  SHFL.BFLY PT, R5, R2, 0x1, 0x1f ;  /* 0x0c201f0002057f89 */ /* 0x000ea800000e0000 */
[----:B------:R-:W5:Y:S01]  /*1820*/  MUFU.EX2 R33, R33 ;  /* 0x0000002100217308 */ /* 0x000f620000000800 */
[----:B---3--:R-:W-:Y:S01]  /*1830*/  @!P1 FMUL R28, R28, R28 ;  /* 0x0000001c1c1c9220 */ /* 0x008fe20000400000 */
[----:B------:R-:W-:-:S05]  /*1840*/  FSETP.GEU.AND P1, PT, R40, -126, PT ;  /* 0xc2fc00002800780b */ /* 0x000fca0003f2e000 */
[----:B------:R-:W-:Y:S01]  /*1850*/  @!P6 FMUL R36, R36, 0.5 ;  /* 0x3f0000002424e820 */ /* 0x000fe20000400000 */
[----:B------:R-:W3:Y:S01]  /*1860*/  MUFU.EX2 R29, R29 ;  /* 0x0000001d001d7308 */ /* 0x000ee20000000800 */
[----:B----4-:R-:W-:Y:S01]  /*1870*/  @!P3 FMUL R25, R25, R25 ;  /* 0x000000191919b220 */ /* 0x010fe20000400000 */
[----:B------:R-:W-:-:S05]  /*1880*/  FSETP.GEU.AND P3, PT, R37, -126, PT ;  /* 0xc2fc00002500780b */ /* 0x000fca0003f6e000 */
[----:B------:R-:W-:Y:S01]  /*1890*/  @!P1 FMUL R40, R40, 0.5 ;  /* 0x3f00000028289820 */ /* 0x000fe20000400000 */
[----:B------:R-:W4:Y:S01]  /*18a0*/  MUFU.EX2 R36, R36 ;  /* 0x0000002400247308 */ /* 0x000f220000000800 */
[----:B-----5:R-:W-:Y:S01]  /*18b0*/  @!P4 FMUL R33, R33, R33 ;  /* 0x000000212121c220 */ /* 0x020fe20000400000 */
[----:B------:R-:W-:Y:S02]  /*18c0*/  FSETP.GEU.AND P4, PT, R45, -126, PT ;  /* 0xc2fc00002d00780b */ /* 0x000fe40003f8e000 */
[----:B--2---:R-:W-:-:S03]  /*18d0*/  FMNMX R5, R2, R5, !PT ;  /* 0x0000000502057209 */ /* 0x004fc60007800000 */
[----:B------:R-:W-:Y:S01]  /*18e0*/  @!P3 FMUL R37, R37, 0.5 ;  /* 0x3f0000002525b820 */ /* 0x000fe20000400000 */
[----:B------:R-:W2:Y:S01]  /*18f0*/  MUFU.EX2 R11, R40 ;  /* 0x00000028000b7308 */ /* 0x000ea20000000800 */
[----:B------:R-:W5:Y:S01]  /*1900*/  SHFL.BFLY PT, R6, R5, 0x2, 0x1f ;  /* 0x0c401f0005067f89 */ /* 0x000f6200000e0000 */
[----:B---3--:R-:W-:Y:S01]  /*1910*/  @!P5 FMUL R29, R29, R29 ;  /* 0x0000001d1d1dd220 */ /* 0x008fe20000400000 */
[----:B------:R-:W-:-:S04]  /*1920*/  FSETP.GEU.AND P5, PT, R41, -126, PT ;  /* 0xc2fc00002900780b */ /* 0x000fc80003fae000 */
[----:B------:R-:W-:Y:S01]  /*1930*/  @!P4 FMUL R45, R45, 0.5 ;  /* 0x3f0000002d2dc820 */ /* 0x000fe20000400000 */
[----:B------:R-:W3:Y:S01]  /*1940*/  MUFU.EX2 R32, R32 ;  /* 0x0000002000207308 */ /* 0x000ee20000000800 */
[----:B----4-:R-:W-:Y:S01]  /*1950*/  @!P6 FMUL R36, R36, R36 ;  /* 0x000000242424e220 */ /* 0x010fe20000400000 */
[----:B------:R-:W-:-:S06]  /*1960*/  FSETP.GEU.AND P6, PT, R48, -126, PT ;  /* 0xc2fc00003000780b */ /* 0x000fcc0003fce000 */
[----:B------:R-:W4:Y:S01]  /*1970*/  MUFU.EX2 R37, R37 ;  /* 0x0000002500257308 */ /* 0x000f220000000800 */
[----:B--2---:R-:W-:Y:S01]  /*1980*/  @!P1 FMUL R11, R11, R11 ;  /* 0x0000000b0b0b9220 */ /* 0x004fe20000400000 */
[----:B------:R-:W-:Y:S01]  /*1990*/  FSETP.GEU.AND P1, PT, R49, -126, PT ;  /* 0xc2fc00003100780b */ /* 0x000fe20003f2e000 */
[----:B------:R-:W-:-:S04]  /*19a0*/  @!P5 FMUL R41, R41, 0.5 ;  /* 0x3f0000002929d820 */ /* 0x000fc80000400000 */
[----:B------:R-:W-:Y:S01]  /*19b0*/  @!P6 FMUL R48, R48, 0.5 ;  /* 0x3f0000003030e820 */ /* 0x000fe20000400000 */
[----:B------:R-:W2:Y:S01]  /*19c0*/  MUFU.EX2 R10, R45 ;  /* 0x0000002d000a7308 */ /* 0x000ea20000000800 */
[----:B---3--:R-:W-:Y:S01]  /*19d0*/  @!P2 FMUL R32, R32, R32 ;  /* 0x000000202020a220 */ /* 0x008fe20000400000 */
[----:B------:R-:W-:Y:S02]  /*19e0*/  FSETP.GEU.AND P2, PT, R44, -126, PT ;  /* 0xc2fc00002c00780b */ /* 0x000fe40003f4e000 */
[----:B-----5:R-:W-:Y:S01]  /*19f0*/  FMNMX R6, R5, R6, !PT ;  /* 0x0000000605067209 */ /* 0x020fe20007800000 */
[----:B------:R-:W-:Y:S01]  /*1a00*/  FADD R5, R24, R11 ;  /* 0x0000000b18057221 */ /* 0x000fe20000000000 */
[----:B------:R-:W-:Y:S01]  /*1a10*/  F2FP.F16.F32.PACK_AB R24, R25, R24 ;  /* 0x000000181918723e */ /* 0x000fe200000000ff */
[----:B------:R-:W-:Y:S01]  /*1a20*/  @!P1 FMUL R49, R49, 0.5 ;  /* 0x3f00000031319820 */ /* 0x000fe20000400000 */
[----:B------:R-:W3:Y:S01]  /*1a30*/  MUFU.EX2 R8, R41 ;  /* 0x0000002900087308 */ /* 0x000ee20000000800 */
[----:B----4-:R-:W-:Y:S01]  /*1a40*/  @!P3 FMUL R37, R37, R37 ;  /* 0x000000252525b220 */ /* 0x010fe20000400000 */
[----:B------:R-:W-:-:S04]  /*1a50*/  FSETP.NEU.AND P3, PT, R6, -INF , PT ;  /* 0xff8000000600780b */ /* 0x000fc80003f6d000 */
[----:B------:R-:W-:Y:S01]  /*1a60*/  FSEL R2, R6, RZ, P3 ;  /* 0x000000ff06027208 */ /* 0x000fe20001800000 */
[----:B------:R-:W-:Y:S01]  /*1a70*/  @!P2 FMUL R44, R44, 0.5 ;  /* 0x3f0000002c2ca820 */ /* 0x000fe20000400000 */
[----:B------:R-:W4:Y:S01]  /*1a80*/  MUFU.EX2 R9, R48 ;  /* 0x0000003000097308 */ /* 0x000f220000000800 */
[----:B--2---:R-:W-:Y:S01]  /*1a90*/  @!P4 FMUL R10, R10, R10 ;  /* 0x0000000a0a0ac220 */ /* 0x004fe20000400000 */
[----:B------:R-:W-:Y:S01]  /*1aa0*/  FSETP.GEU.AND P3, PT, R52, -126, PT ;  /* 0xc2fc00003400780b */ /* 0x000fe20003f6e000 */
[----:B------:R-:W-:-:S04]  /*1ab0*/  FMUL R2, R2, UR6 ;  /* 0x0000000602027c20 */ /* 0x000fc80008400000 */
[--C-:B------:R-:W-:Y:S01]  /*1ac0*/  FFMA R27, R27, UR6, -R2.reuse ;  /* 0x000000061b1b7c23 */ /* 0x100fe20008000802 */
[----:B------:R-:W2:Y:S01]  /*1ad0*/  MUFU.EX2 R12, R49 ;  /* 0x00000031000c7308 */ /* 0x000ea20000000800 */
[--C-:B------:R-:W-:Y:S01]  /*1ae0*/  FFMA R30, R30, UR6, -R2.reuse ;  /* 0x000000061e1e7c23 */ /* 0x100fe20008000802 */
[--C-:B------:R-:W-:Y:S01]  /*1af0*/  FFMA R31, R31, UR6, -R2.reuse ;  /* 0x000000061f1f7c23 */ /* 0x100fe20008000802 */
[--C-:B------:R-:W-:Y:S01]  /*1b00*/  FFMA R26, R26, UR6, -R2.reuse ;  /* 0x000000061a1a7c23 */ /* 0x100fe20008000802 */
[----:B------:R-:W-:Y:S01]  /*1b10*/  FSETP.GEU.AND P4, PT, R27, -126, PT ;  /* 0xc2fc00001b00780b */ /* 0x000fe20003f8e000 */
[----:B---3--:R-:W-:Y:S01]  /*1b20*/  @!P5 FMUL R8, R8, R8 ;  /* 0x000000080808d220 */ /* 0x008fe20000400000 */
[----:B------:R-:W-:Y:S01]  /*1b30*/  FSETP.GEU.AND P5, PT, R53, -126, PT ;  /* 0xc2fc00003500780b */ /* 0x000fe20003fae000 */
[----:B------:R-:W-:Y:S01]  /*1b40*/  @!P3 FMUL R52, R52, 0.5 ;  /* 0x3f0000003434b820 */ /* 0x000fe20000400000 */
[----:B------:R-:W3:Y:S01]  /*1b50*/  MUFU.EX2 R13, R44 ;  /* 0x0000002c000d7308 */ /* 0x000ee20000000800 */
[----:B----4-:R-:W-:Y:S01]  /*1b60*/  @!P6 FMUL R9, R9, R9 ;  /* 0x000000090909e220 */ /* 0x010fe20000400000 */
[----:B------:R-:W-:Y:S01]  /*1b70*/  FSETP.GEU.AND P6, PT, R30, -126, PT ;  /* 0xc2fc00001e00780b */ /* 0x000fe20003fce000 */
[--C-:B------:R-:W-:Y:S01]  /*1b80*/  FFMA R35, R35, UR6, -R2.reuse ;  /* 0x0000000623237c23 */ /* 0x100fe20008000802 */
[--C-:B------:R-:W-:Y:S01]  /*1b90*/  FFMA R39, R39, UR6, -R2.reuse ;  /* 0x0000000627277c23 */ /* 0x100fe20008000802 */
[--C-:B------:R-:W-:Y:S01]  /*1ba0*/  FFMA R42, R42, UR6, -R2.reuse ;  /* 0x000000062a2a7c23 */ /* 0x100fe20008000802 */
[--C-:B------:R-:W-:Y:S01]  /*1bb0*/  FFMA R50, R50, UR6, -R2.reuse ;  /* 0x0000000632327c23 */ /* 0x100fe20008000802 */
[--C-:B------:R-:W-:Y:S01]  /*1bc0*/  FFMA R34, R34, UR6, -R2.reuse ;  /* 0x0000000622227c23 */ /* 0x100fe20008000802 */
[----:B------:R-:W4:Y:S01]  /*1bd0*/  MUFU.EX2 R15, R52 ;  /* 0x00000034000f7308 */ /* 0x000f220000000800 */
[----:B--2---:R-:W-:Y:S01]  /*1be0*/  @!P1 FMUL R12, R12, R12 ;  /* 0x0000000c0c0c9220 */ /* 0x004fe20000400000 */
[----:B------:R-:W-:Y:S01]  /*1bf0*/  FSETP.GEU.AND P1, PT, R31, -126, PT ;  /* 0xc2fc00001f00780b */ /* 0x000fe20003f2e000 */
[----:B------:R-:W-:Y:S01]  /*1c00*/  @!P4 FMUL R27, R27, 0.5 ;  /* 0x3f0000001b1bc820 */ /* 0x000fe20000400000 */
[----:B------:R-:W-:Y:S01]  /*1c10*/  @!P5 FMUL R53, R53, 0.5 ;  /* 0x3f0000003535d820 */ /* 0x000fe20000400000 */
[--C-:B------:R-:W-:Y:S01]  /*1c20*/  FFMA R38, R38, UR6, -R2.reuse ;  /* 0x0000000626267c23 */ /* 0x100fe20008000802 */
[--C-:B------:R-:W-:Y:S01]  /*1c30*/  FFMA R46, R46, UR6, -R2.reuse ;  /* 0x000000062e2e7c23 */ /* 0x100fe20008000802 */
[----:B------:R-:W-:Y:S01]  /*1c40*/  @!P6 FMUL R30, R30, 0.5 ;  /* 0x3f0000001e1ee820 */ /* 0x000fe20000400000 */
[----:B------:R-:W2:Y:S01]  /*1c50*/  MUFU.EX2 R14, R53 ;  /* 0x00000035000e7308 */ /* 0x000ea20000000800 */
[----:B---3--:R-:W-:Y:S01]  /*1c60*/  @!P2 FMUL R13, R13, R13 ;  /* 0x0000000d0d0da220 */ /* 0x008fe20000400000 */
[----:B------:R-:W-:Y:S01]  /*1c70*/  FSETP.GEU.AND P2, PT, R26, -126, PT ;  /* 0xc2fc00001a00780b */ /* 0x000fe20003f4e000 */
[--C-:B------:R-:W-:Y:S01]  /*1c80*/  FFMA R51, R51, UR6, -R2.reuse ;  /* 0x0000000633337c23 */ /* 0x100fe20008000802 */
[--C-:B------:R-:W-:Y:S01]  /*1c90*/  FFMA R54, R54, UR6, -R2.reuse ;  /* 0x0000000636367c23 */ /* 0x100fe20008000802 */
[--C-:B------:R-:W-:Y:S01]  /*1ca0*/  FFMA R43, R43, UR6, -R2.reuse ;  /* 0x000000062b2b7c23 */ /* 0x100fe20008000802 */
[--C-:B------:R-:W-:Y:S01]  /*1cb0*/  FFMA R47, R47, UR6, -R2.reuse ;  /* 0x000000062f2f7c23 */ /* 0x100fe20008000802 */
[----:B------:R-:W-:Y:S01]  /*1cc0*/  @!P1 FMUL R31, R31, 0.5 ;  /* 0x3f0000001f1f9820 */ /* 0x000fe20000400000 */
[----:B------:R-:W3:Y:S01]  /*1cd0*/  MUFU.EX2 R27, R27 ;  /* 0x0000001b001b7308 */ /* 0x000ee20000000800 */
[----:B----4-:R-:W-:Y:S01]  /*1ce0*/  @!P3 FMUL R15, R15, R15 ;  /* 0x0000000f0f0fb220 */ /* 0x010fe20000400000 */
[----:B------:R-:W-:Y:S01]  /*1cf0*/  FSETP.GEU.AND P3, PT, R34, -126, PT ;  /* 0xc2fc00002200780b */ /* 0x000fe20003f6e000 */
[----:B------:R-:W-:Y:S01]  /*1d00*/  FFMA R2, R55, UR6, -R2 ;  /* 0x0000000637027c23 */ /* 0x000fe20008000802 */
[----:B------:R-:W-:-:S03]  /*1d10*/  FADD R23, R28, R13 ;  /* 0x0000000d1c177221 */ /* 0x000fc60000000000 */
[----:B------:R-:W-:Y:S01]  /*1d20*/  @!P2 FMUL R26, R26, 0.5 ;  /* 0x3f0000001a1aa820 */ /* 0x000fe20000400000 */
[----:B------:R4:W5:Y:S01]  /*1d30*/  MUFU.EX2 R17, R30 ;  /* 0x0000001e00117308 */ /* 0x0009620000000800 */
[----:B--2---:R-:W-:Y:S01]  /*1d40*/  @!P5 FMUL R14, R14, R14 ;  /* 0x0000000e0e0ed220 */ /* 0x004fe20000400000 */
[----:B------:R-:W-:-:S03]  /*1d50*/  FSETP.GEU.AND P5, PT, R35, -126, PT ;  /* 0xc2fc00002300780b */ /* 0x000fc60003fae000 */
[----:B------:R-:W-:Y:S02]  /*1d60*/  FADD R41, R37, R14 ;  /* 0x0000000e25297221 */ /* 0x000fe40000000000 */
[----:B------:R-:W-:Y:S01]  /*1d70*/  @!P3 FMUL R34, R34, 0.5 ;  /* 0x3f0000002222b820 */ /* 0x000fe20000400000 */
[----:B------:R-:W2:Y:S01]  /*1d80*/  MUFU.EX2 R18, R31 ;  /* 0x0000001f00127308 */ /* 0x000ea20000000800 */
[----:B---3--:R-:W-:Y:S01]  /*1d90*/  @!P4 FMUL R27, R27, R27 ;  /* 0x0000001b1b1bc220 */ /* 0x008fe20000400000 */
[----:B------:R-:W-:Y:S01]  /*1da0*/  FSETP.GEU.AND P4, PT, R39, -126, PT ;  /* 0xc2fc00002700780b */ /* 0x000fe20003f8e000 */
[----:B----4-:R-:W-:-:S04]  /*1db0*/  FADD R30, R33, R12 ;  /* 0x0000000c211e7221 */ /* 0x010fc80000000000 */
[----:B------:R-:W-:Y:S01]  /*1dc0*/  @!P5 FMUL R35, R35, 0.5 ;  /* 0x3f0000002323d820 */ /* 0x000fe20000400000 */
[----:B------:R3:W4:Y:S01]  /*1dd0*/  MUFU.EX2 R16, R26 ;  /* 0x0000001a00107308 */ /* 0x0007220000000800 */
[----:B-----5:R-:W-:Y:S01]  /*1de0*/  @!P6 FMUL R17, R17, R17 ;  /* 0x000000111111e220 */ /* 0x020fe20000400000 */
[----:B------:R-:W-:-:S05]  /*1df0*/  FSETP.GEU.AND P6, PT, R42, -126, PT ;  /* 0xc2fc00002a00780b */ /* 0x000fca0003fce000 */
[----:B------:R-:W-:Y:S01]  /*1e00*/  @!P4 FMUL R39, R39, 0.5 ;  /* 0x3f0000002727c820 */ /* 0x000fe20000400000 */
[----:B------:R-:W5:Y:S01]  /*1e10*/  MUFU.EX2 R20, R35 ;  /* 0x0000002300147308 */ /* 0x000f620000000800 */
[----:B--2---:R-:W-:Y:S01]  /*1e20*/  @!P1 FMUL R18, R18, R18 ;  /* 0x0000001212129220 */ /* 0x004fe20000400000 */
[----:B------:R-:W-:Y:S01]  /*1e30*/  FSETP.GEU.AND P1, PT, R50, -126, PT ;  /* 0xc2fc00003200780b */ /* 0x000fe20003f2e000 */
[----:B---3--:R-:W-:-:S04]  /*1e40*/  FADD R26, R32, R9 ;  /* 0x00000009201a7221 */ /* 0x008fc80000000000 */
[----:B------:R-:W-:Y:S01]  /*1e50*/  @!P6 FMUL R42, R42, 0.5 ;  /* 0x3f0000002a2ae820 */ /* 0x000fe20000400000 */
[----:B------:R-:W2:Y:S01]  /*1e60*/  MUFU.EX2 R22, R39 ;  /* 0x0000002700167308 */ /* 0x000ea20000000800 */
[----:B----4-:R-:W-:Y:S01]  /*1e70*/  @!P2 FMUL R16, R16, R16 ;  /* 0x000000101010a220 */ /* 0x010fe20000400000 */
[----:B------:R-:W-:-:S05]  /*1e80*/  FSETP.GEU.AND P2, PT, R38, -126, PT ;  /* 0xc2fc00002600780b */ /* 0x000fca0003f4e000 */
[----:B------:R-:W-:Y:S01]  /*1e90*/  @!P1 FMUL R50, R50, 0.5 ;  /* 0x3f00000032329820 */ /* 0x000fe20000400000 */
[----:B------:R-:W3:Y:S01]  /*1ea0*/  MUFU.EX2 R21, R42 ;  /* 0x0000002a00157308 */ /* 0x000ee20000000800 */
[----:B-----5:R-:W-:Y:S01]  /*1eb0*/  @!P5 FMUL R20, R20, R20 ;  /* 0x000000141414d220 */ /* 0x020fe20000400000 */
[----:B------:R-:W-:-:S05]  /*1ec0*/  FSETP.GEU.AND P5, PT, R46, -126, PT ;  /* 0xc2fc00002e00780b */ /* 0x000fca0003fae000 */
[----:B------:R-:W-:Y:S01]  /*1ed0*/  @!P2 FMUL R38, R38, 0.5 ;  /* 0x3f0000002626a820 */ /* 0x000fe20000400000 */
[----:B------:R4:W5:Y:S01]  /*1ee0*/  MUFU.EX2 R19, R34 ;  /* 0x0000002200137308 */ /* 0x0009620000000800 */
[----:B--2---:R-:W-:Y:S01]  /*1ef0*/  @!P4 FMUL R22, R22, R22 ;  /* 0x000000161616c220 */ /* 0x004fe20000400000 */
[----:B------:R-:W-:-:S05]  /*1f00*/  FSETP.GEU.AND P4, PT, R51, -126, PT ;  /* 0xc2fc00003300780b */ /* 0x000fca0003f8e000 */
[----:B------:R-:W-:Y:S01]  /*1f10*/  @!P5 FMUL R46, R46, 0.5 ;  /* 0x3f0000002e2ed820 */ /* 0x000fe20000400000 */
[----:B------:R2:W1:Y:S01]  /*1f20*/  MUFU.EX2 R31, R38 ;  /* 0x00000026001f7308 */ /* 0x0004620000000800 */
[----:B---3--:R-:W-:Y:S01]  /*1f30*/  @!P6 FMUL R21, R21, R21 ;  /* 0x000000151515e220 */ /* 0x008fe20000400000 */
[----:B------:R-:W-:Y:S01]  /*1f40*/  FSETP.GEU.AND P6, PT, R54, -126, PT ;  /* 0xc2fc00003600780b */ /* 0x000fe20003fce000 */
[----:B----4-:R-:W-:Y:S02]  /*1f50*/  FADD R34, R36, R15 ;  /* 0x0000000f24227221 */ /* 0x010fe40000000000 */
[----:B------:R-:W-:Y:S02]  /*1f60*/  FADD R42, R16, R21 ;  /* 0x00000015102a7221 */ /* 0x000fe40000000000 */
[----:B------:R-:W-:Y:S01]  /*1f70*/  @!P4 FMUL R51, R51, 0.5 ;  /* 0x3f0000003333c820 */ /* 0x000fe20000400000 */
[----:B------:R-:W3:Y:S01]  /*1f80*/  MUFU.EX2 R50, R50 ;  /* 0x0000003200327308 */ /* 0x000ee20000000800 */
[----:B-----5:R-:W-:Y:S01]  /*1f90*/  @!P3 FMUL R19, R19, R19 ;  /* 0x000000131313b220 */ /* 0x020fe20000400000 */
[----:B------:R-:W-:Y:S01]  /*1fa0*/  FSETP.GEU.AND P3, PT, R43, -126, PT ;  /* 0xc2fc00002b00780b */ /* 0x000fe20003f6e000 */
[----:B--2---:R-:W-:Y:S01]  /*1fb0*/  FADD R38, R5, R26 ;  /* 0x0000001a05267221 */ /* 0x004fe20000000000 */
[----:B------:R-:W-:Y:S01]  /*1fc0*/  FADD R5, R25, R8 ;  /* 0x0000000819057221 */ /* 0x000fe20000000000 */
[----:B------:R-:W-:Y:S01]  /*1fd0*/  FADD R26, R29, R10 ;  /* 0x0000000a1d1a7221 */ /* 0x000fe20000000000 */
[----:B------:R-:W-:Y:S01]  /*1fe0*/  FADD R23, R23, R34 ;  /* 0x0000002217177221 */ /* 0x000fe20000000000 */
[----:B------:R-:W-:Y:S01]  /*1ff0*/  @!P6 FMUL R54, R54, 0.5 ;  /* 0x3f0000003636e820 */ /* 0x000fe20000400000 */
[----:B------:R-:W2:Y:S01]  /*2000*/  MUFU.EX2 R46, R46 ;  /* 0x0000002e002e7308 */ /* 0x000ea20000000800 */
[----:B-1----:R-:W-:Y:S01]  /*2010*/  @!P2 FMUL R31, R31, R31 ;  /* 0x0000001f1f1fa220 */ /* 0x002fe20000400000 */
[----:B------:R-:W-:Y:S01]  /*2020*/  FSETP.GEU.AND P2, PT, R47, -126, PT ;  /* 0xc2fc00002f00780b */ /* 0x000fe20003f4e000 */
[----:B------:R-:W-:Y:S01]  /*2030*/  FADD R5, R5, R30 ;  /* 0x0000001e05057221 */ /* 0x000fe20000000000 */
[----:B------:R-:W-:Y:S01]  /*2040*/  FADD R26, R26, R41 ;  /* 0x000000291a1a7221 */ /* 0x000fe20000000000 */
[----:B------:R-:W-:Y:S01]  /*2050*/  FADD R23, R38, R23 ;  /* 0x0000001726177221 */ /* 0x000fe20000000000 */
[----:B------:R-:W-:Y:S01]  /*2060*/  F2FP.F16.F32.PACK_AB R25, R27, R16 ;  /* 0x000000101b19723e */ /* 0x000fe200000000ff */
[----:B------:R-:W-:Y:S01]  /*2070*/  @!P3 FMUL R43, R43, 0.5 ;  /* 0x3f0000002b2bb820 */ /* 0x000fe20000400000 */
[----:B------:R-:W1:Y:S01]  /*2080*/  MUFU.EX2 R51, R51 ;  /* 0x0000003300337308 */ /* 0x000e620000000800 */
[----:B---3--:R-:W-:Y:S01]  /*2090*/  @!P1 FMUL R50, R50, R50 ;  /* 0x0000003232329220 */ /* 0x008fe20000400000 */
[----:B------:R-:W-:Y:S01]  /*20a0*/  FSETP.GEU.AND P1, PT, R2, -126, PT ;  /* 0xc2fc00000200780b */ /* 0x000fe20003f2e000 */
[----:B------:R-:W-:Y:S01]  /*20b0*/  FADD R26, R5, R26 ;  /* 0x0000001a051a7221 */ /* 0x000fe20000000000 */
[----:B------:R-:W-:Y:S01]  /*20c0*/  IMAD.U32 R5, RZ, RZ, UR7 ;  /* 0x00000007ff057e24 */ /* 0x000fe2000f8e00ff */
[----:B------:R-:W-:-:S02]  /*20d0*/  F2FP.F16.F32.PACK_AB R38, R14, R15 ;  /* 0x0000000f0e26723e */ /* 0x000fc400000000ff */
[----:B------:R-:W-:Y:S01]  /*20e0*/  @!P2 FMUL R47, R47, 0.5 ;  /* 0x3f0000002f2fa820 */ /* 0x000fe20000400000 */
[----:B------:R3:W4:Y:S01]  /*20f0*/  MUFU.EX2 R40, R43 ;  /* 0x0000002b00287308 */ /* 0x0007220000000800 */
[----:B--2---:R-:W-:Y:S01]  /*2100*/  @!P5 FMUL R46, R46, R46 ;  /* 0x0000002e2e2ed220 */ /* 0x004fe20000400000 */
[----:B------:R2:W-:Y:S03]  /*2110*/  SYNCS.ARRIVE.TRANS64.A1T0 RZ, [R5+UR9], RZ ;  /* 0x000000ff05ff79a7 */ /* 0x0005e60008100009 */
[----:B------:R-:W-:Y:S02]  /*2120*/  FADD R30, R17, R46 ;  /* 0x0000002e111e7221 */ /* 0x000fe40000000000 */
[----:B------:R-:W-:Y:S01]  /*2130*/  @!P1 FMUL R2, R2, 0.5 ;  /* 0x3f00000002029820 */ /* 0x000fe20000400000 */
[----:B------:R-:W5:Y:S01]  /*2140*/  MUFU.EX2 R35, R47 ;  /* 0x0000002f00237308 */ /* 0x000f620000000800 */
[----:B---3--:R-:W-:Y:S01]  /*2150*/  FADD R43, R19, R50 ;  /* 0x00000032132b7221 */ /* 0x008fe20000000000 */
[----:B-1----:R-:W-:-:S03]  /*2160*/  @!P4 FMUL R51, R51, R51 ;  /* 0x000000333333c220 */ /* 0x002fc60000400000 */
[----:B------:R-:W-:Y:S01]  /*2170*/  FADD R42, R42, R43 ;  /* 0x0000002b2a2a7221 */ /* 0x000fe20000000000 */
[----:B------:R-:W-:Y:S02]  /*2180*/  FADD R41, R20, R51 ;  /* 0x0000003314297221 */ /* 0x000fe40000000000 */
[----:B------:R-:W1:Y:S01]  /*2190*/  MUFU.EX2 R54, R54 ;  /* 0x0000003600367308 */ /* 0x000e620000000800 */
[----:B----4-:R-:W-:-:S07]  /*21a0*/  @!P3 FMUL R40, R40, R40 ;  /* 0x000000282828b220 */ /* 0x010fce0000400000 */
[----:B------:R3:W4:Y:S01]  /*21b0*/  MUFU.EX2 R39, R2 ;  /* 0x0000000200277308 */ /* 0x0007220000000800 */
[----:B-----5:R-:W-:-:S04]  /*21c0*/  @!P2 FMUL R35, R35, R35 ;  /* 0x000000232323a220 */ /* 0x020fc80000400000 */
[----:B------:R-:W-:Y:S01]  /*21d0*/  FADD R34, R18, R35 ;  /* 0x0000002312227221 */ /* 0x000fe20000000000 */
[----:B------:R-:W-:Y:S01]  /*21e0*/  F2FP.F16.F32.PACK_AB R35, R35, R46 ;  /* 0x0000002e2323723e */ /* 0x000fe200000000ff */
[----:B-1----:R-:W-:Y:S01]  /*21f0*/  @!P6 FMUL R54, R54, R54 ;  /* 0x000000363636e220 */ /* 0x002fe20000400000 */
[----:B---3--:R-:W-:Y:S01]  /*2200*/  FADD R2, R27, R40 ;  /* 0x000000281b027221 */ /* 0x008fe20000000000 */
[----:B------:R-:W-:Y:S02]  /*2210*/  F2FP.F16.F32.PACK_AB R27, R18, R17 ;  /* 0x00000011121b723e */ /* 0x000fe400000000ff */
[----:B------:R-:W-:Y:S01]  /*2220*/  FADD R43, R31, R54 ;  /* 0x000000361f2b7221 */ /* 0x000fe20000000000 */
[----:B------:R-:W-:Y:S01]  /*2230*/  FADD R2, R2, R41 ;  /* 0x0000002902027221 */ /* 0x000fe20000000000 */
[----:B------:R-:W-:Y:S01]  /*2240*/  F2FP.F16.F32.PACK_AB R31, R22, R31 ;  /* 0x0000001f161f723e */ /* 0x000fe200000000ff */
[----:B----4-:R-:W-:Y:S01]  /*2250*/  @!P1 FMUL R39, R39, R39 ;  /* 0x0000002727279220 */ /* 0x010fe20000400000 */
[----:B------:R-:W-:Y:S01]  /*2260*/  FADD R43, R30, R43 ;  /* 0x0000002b1e2b7221 */ /* 0x000fe20000000000 */
[----:B------:R-:W-:-:S02]  /*2270*/  F2FP.F16.F32.PACK_AB R30, R37, R36 ;  /* 0x00000024251e723e */ /* 0x000fc400000000ff */
[----:B------:R-:W-:Y:S01]  /*2280*/  FADD R45, R22, R39 ;  /* 0x00000027162d7221 */ /* 0x000fe20000000000 */
[----:B------:R-:W-:Y:S01]  /*2290*/  FADD R42, R42, R43 ;  /* 0x0000002b2a2a7221 */ /* 0x000fe20000000000 */
[----:B------:R-:W-:Y:S02]  /*22a0*/  F2FP.F16.F32.PACK_AB R36, R12, R9 ;  /* 0x000000090c24723e */ /* 0x000fe400000000ff */
[----:B------:R-:W-:Y:S01]  /*22b0*/  FADD R45, R34, R45 ;  /* 0x0000002d222d7221 */ /* 0x000fe20000000000 */
[----:B------:R-:W-:Y:S02]  /*22c0*/  F2FP.F16.F32.PACK_AB R34, R10, R13 ;  /* 0x0000000d0a22723e */ /* 0x000fe400000000ff */
[----:B------:R-:W-:Y:S01]  /*22d0*/  F2FP.F16.F32.PACK_AB R37, R51, R50 ;  /* 0x000000323325723e */ /* 0x000fe200000000ff */
[----:B------:R-:W-:Y:S01]  /*22e0*/  FADD R45, R2, R45 ;  /* 0x0000002d022d7221 */ /* 0x000fe20000000000 */
[----:B------:R-:W-:Y:S01]  /*22f0*/  FADD R2, R23, R26 ;  /* 0x0000001a17027221 */ /* 0x000fe20000000000 */
[----:B------:R-:W-:-:S02]  /*2300*/  F2FP.F16.F32.PACK_AB R26, R29, R28 ;  /* 0x0000001c1d1a723e */ /* 0x000fc400000000ff */
[----:B------:R-:W-:Y:S01]  /*2310*/  F2FP.F16.F32.PACK_AB R28, R33, R32 ;  /* 0x00000020211c723e */ /* 0x000fe200000000ff */
[----:B--2---:R-:W-:Y:S01]  /*2320*/  FADD R5, R42, R45 ;  /* 0x0000002d2a057221 */ /* 0x004fe20000000000 */
[----:B------:R-:W-:Y:S02]  /*2330*/  F2FP.F16.F32.PACK_AB R32, R8, R11 ;  /* 0x0000000b0820723e */ /* 0x000fe400000000ff */
[----:B------:R-:W-:Y:S02]  /*2340*/  F2FP.F16.F32.PACK_AB R29, R20, R19 ;  /* 0x00000013141d723e */ /* 0x000fe400000000ff */
[----:B------:R-:W-:Y:S01]  /*2350*/  F2FP.F16.F32.PACK_AB R33, R40, R21 ;  /* 0x000000152821723e */ /* 0x000fe200000000ff */
[----:B------:R-:W-:Y:S06]  /*2360*/  @!P0 BRA `(.L_x_19) ;  /* 0x0000000000048947 */ /* 0x000fec0003800000 */
[----:B------:R-:W-:Y:S01]  /*2370*/  BPT.TRAP 0x1 ;  /* 0x000000040000795c */ /* 0x000fe20000300000 */
.L_x_19:
[----:B------:R-:W1:Y:S02]  /*2380*/  SYNCS.PHASECHK.TRANS64.TRYWAIT P1, [UR37+0x3808], R7 ;  /* 0x00380807ff0075a7 */ /* 0x000e640008020165 */
[----:B-1----:R-:W-:Y:S05]  /*2390*/  @!P1 BRA `(.L_x_20) ;  /* 0x0000005000e09947 */ /* 0x002fea0003800000 */
.L_x_102:
[----:B------:R-:W-:Y:S01]  /*23a0*/  UIADD3 UR6, UR8, 0x80, URZ ;  /* 0x0000008008067890 */ /* 0x000fe2000fffe03f */
[----:B------:R-:W-:Y:S01]  /*23b0*/  WARPGROUP.ARRIVE ;  /* 0x00000000000079c5 */ /* 0x000fe20000000000 */
[----:B------:R-:W-:Y:S01]  /*23c0*/  UMOV UR7, 0xc0000010 ;  /* 0xc000001000077882 */ /* 0x000fe20000000000 */
[----:B------:R-:W-:-:S06]  /*23d0*/  F2FP.F16.F32.PACK_AB R39, R39, R54 ;  /* 0x000000362727723e */ /* 0x000fcc00000000ff */
[----:B------:R-:W-:Y:S01]  /*23e0*/  HGMMA.64x16x16.F32 R56, R24, gdesc[UR4].tnspB, RZ, !UPT, gsb0 ;  /* 0x4020000418387df0 */ /* 0x000fe2000c0008ff */
[----:B------:R-:W-:Y:S01]  /*23f0*/  UIADD3 UR6, UR8, 0xa0, URZ ;  /* 0x000000a008067890 */ /* 0x000fe2000fffe03f */
[----:B------:R-:W-:Y:S01]  /*2400*/  UMOV UR7, 0xc0000010 ;  /* 0xc000001000077882 */ /* 0x000fe20000000000 */
[----:B------:R-:W-:Y:S02]  /*2410*/  WARPGROUP.DEPBAR.LE gsb0, 0x0 ;  /* 0x00008000000079c5 */ /* 0x000fe40000010000 */
[----:B------:R-:W-:-:S06]  /*2420*/  WARPGROUP.ARRIVE ;  /* 0x00000000000079c5 */ /* 0x000fcc0000000000 */
[----:B------:R-:W-:Y:S01]  /*2430*/  HGMMA.64x16x16.F32 R56, R28, gdesc[UR4].tnspB, R56, gsb0 ;  /* 0x402000041c387df0 */ /* 0x000fe20008000838 */
        /* <DEDUP_REMOVED lines=9> */
[----:B------:R-:W-:Y:S03]  /*24d0*/  HGMMA.64x16x16.F32 R56, R36, gdesc[UR4].tnspB, R56, gsb0 ;  /* 0x4020000424387df0 */ /* 0x000fe60008000838 */
[----:B------:R-:W-:Y:S02]  /*24e0*/  WARPGROUP.DEPBAR.LE gsb0, 0x0 ;  /* 0x00008000000079c5 */ /* 0x000fe40000010000 */
[----:B------:R-:W-:Y:S05]  /*24f0*/  @!P0 BRA `(.L_x_21) ;  /* 0x0000000000048947 */ /* 0x000fea0003800000 */
[----:B------:R-:W-:Y:S01]  /*2500*/  BPT.TRAP 0x1 ;  /* 0x000000040000795c */ /* 0x000fe20000300000 */
.L_x_21:
[----:B------:R-:W-:Y:S01]  /*2510*/  UISETP.EQ.AND UP0, UPT, UR36, URZ, !UP0 ;  /* 0x0000003f2400728c */ /* 0x000fe2000c702270 */
[----:B-1----:R-:W-:Y:S01]  /*2520*/  IMAD.MOV.U32 R7, RZ, RZ, RZ ;  /* 0x000000ffff077224 */ /* 0x002fe200078e00ff */
[----:B------:R-:W-:Y:S02]  /*2530*/  UIADD3 UR6, UR37, 0x3828, URZ ;  /* 0x0000382825067890 */ /* 0x000fe4000fffe03f */
[----:B------:R-:W-:Y:S02]  /*2540*/  USEL UR7, URZ, 0x1, !UP0 ;  /* 0x000000013f077887 */ /* 0x000fe4000c000000 */
[----:B------:R-:W-:Y:S02]  /*2550*/  UPRMT UR6, URZ, 0x654, UR6 ;  /* 0x000006543f067896 */ /* 0x000fe40008000006 */
[----:B------:R-:W-:-:S04]  /*2560*/  USEL UR7, UR7, 0x2, UP1 ;  /* 0x0000000207077887 */ /* 0x000fc80008800000 */
[----:B------:R-:W-:-:S03]  /*2570*/  UISETP.GT.U32.AND UP0, UPT, UR7, 0x1, UPT ;  /* 0x000000010700788c */ /* 0x000fc6000bf04070 */
[----:B------:R-:W-:Y:S03]  /*2580*/  SYNCS.ARRIVE.TRANS64.RED.A1T0 RZ, [UR6], RZ ;  /* 0x000000ffffff79a7 */ /* 0x000fe60008100406 */
[----:B------:R-:W-:-:S13]  /*2590*/  PLOP3.LUT P1, PT, PT, PT, UP0, 0x80, 0x0 ;  /* 0x000000000000781c */ /* 0x000fda0003f2f008 */
[----:B------:R-:W-:Y:S05]  /*25a0*/  @P1 BRA `(.L_x_22) ;  /* 0x0000000000041947 */ /* 0x000fea0003800000 */
[----:B------:R-:W-:Y:S01]  /*25b0*/  BPT.TRAP 0x1 ;  /* 0x000000040000795c */ /* 0x000fe20000300000 */
.L_x_22:
[C---:B------:R-:W-:Y:S01]  /*25c0*/  ISETP.GE.AND P2, PT, R3.reuse, 0x81, PT ;  /* 0x000000810300780c */ /* 0x040fe20003f46270 */
[----:B------:R-:W-:Y:S01]  /*25d0*/  VIADD R8, R3, 0x3f ;  /* 0x0000003f03087836 */ /* 0x000fe20000000000 */
[----:B------:R-:W-:Y:S01]  /*25e0*/  UMOV UR9, 0x1 ;  /* 0x0000000100097882 */ /* 0x000fe20000000000 */
[----:B------:R-:W-:Y:S01]  /*25f0*/  UMOV UR11, 0x2 ;  /* 0x00000002000b7882 */ /* 0x000fe20000000000 */
[----:B------:R-:W-:Y:S02]  /*2600*/  VIADD R0, R0, 0x40 ;  /* 0x0000004000007836 */ /* 0x000fe40000000000 */
[----:B------:R-:W-:-:S04]  /*2610*/  SHF.R.S32.HI R9, RZ, 0x1f, R8 ;  /* 0x0000001fff097819 */ /* 0x000fc80000011408 */
[----:B------:R-:W-:-:S04]  /*2620*/  LEA.HI R9, R9, R8, RZ, 0x6 ;  /* 0x0000000809097211 */ /* 0x000fc800078f30ff */
[----:B------:R-:W-:Y:S01]  /*2630*/  LEA.HI.SX32 R3, R9, 0xffffffff, 0x1a ;  /* 0xffffffff09037811 */ /* 0x000fe200078fd2ff */
[----:B------:R-:W-:Y:S06]  /*2640*/  @!P2 BRA `(.L_x_23) ;  /* 0x0000001400a8a947 */ /* 0x000fec0003800000 */
[----:B------:R-:W-:Y:S01]  /*2650*/  MOV R9, R4 ;  /* 0x0000000400097202 */ /* 0x000fe20000000f00 */
[----:B------:R-:W-:Y:S01]  /*2660*/  IMAD.MOV.U32 R11, RZ, RZ, R6 ;  /* 0x000000ffff0b7224 */ /* 0x000fe200078e0006 */
[----:B------:R-:W-:Y:S01]  /*2670*/  UMOV UR11, 0x2 ;  /* 0x00000002000b7882 */ /* 0x000fe20000000000 */
[----:B------:R-:W-:Y:S01]  /*2680*/  IMAD.MOV.U32 R7, RZ, RZ, RZ ;  /* 0x000000ffff077224 */ /* 0x000fe200078e00ff */
[----:B------:R-:W-:Y:S01]  /*2690*/  UMOV UR9, 0x1 ;  /* 0x0000000100097882 */ /* 0x000fe20000000000 */
[----:B------:R-:W-:-:S05]  /*26a0*/  ULDC UR13, c[0x0][0x604] ;  /* 0x00018100000d7ab9 */ /* 0x000fca0000000800 */
.L_x_34:
[----:B------:R-:W-:-:S13]  /*26b0*/  PLOP3.LUT P3, PT, PT, PT, UP1, 0x80, 0x0 ;  /* 0x000000000000781c */ /* 0x000fda0003f6f018 */
[----:B-1----:R-:W-:Y:S05]  /*26c0*/  @!P3 BRA `(.L_x_24) ;  /* 0x000000000004b947 */ /* 0x002fea0003800000 */
[----:B------:R-:W-:Y:S01]  /*26d0*/  BPT.TRAP 0x1 ;  /* 0x000000040000795c */ /* 0x000fe20000300000 */
.L_x_24:
[----:B------:R-:W-:Y:S01]  /*26e0*/  ULEA UR6, UR11, UR37, 0x3 ;  /* 0x000000250b067291 */ /* 0x000fe2000f8e183f */
[----:B------:R-:W-:-:S08]  /*26f0*/  SHF.L.U32 R4, R7, 0x1f, RZ ;  /* 0x0000001f07047819 */ /* 0x000fd000000006ff */
[----:B------:R-:W1:Y:S02]  /*2700*/  SYNCS.PHASECHK.TRANS64.TRYWAIT P2, [UR6+0x3800], R4 ;  /* 0x00380004ff0075a7 */ /* 0x000e640008040146 */
[----:B-1----:R-:W-:Y:S05]  /*2710*/  @!P2 BRA `(.L_x_25) ;  /* 0x000000500018a947 */ /* 0x002fea0003800000 */
.L_x_103:
[----:B------:R-:W-:Y:S01]  /*2720*/  ULEA UR6, UR11, UR10, 0x7 ;  /* 0x0000000a0b067291 */ /* 0x000fe2000f8e383f */
[----:B------:R-:W-:Y:S01]  /*2730*/  WARPGROUP.ARRIVE ;  /* 0x00000000000079c5 */ /* 0x000fe20000000000 */
[----:B------:R-:W-:Y:S01]  /*2740*/  UMOV UR7, 0xc0000010 ;  /* 0xc000001000077882 */ /* 0x000fe20000000000 */
[----:B------:R-:W-:-:S04]  /*2750*/  UIADD3 UR11, UR11, 0x1, URZ ;  /* 0x000000010b0b7890 */ /* 0x000fc8000fffe03f */
[----:B------:R-:W-:Y:S02]  /*2760*/  UISETP.NE.AND UP0, UPT, UR11, 0x5, UPT ;  /* 0x000000050b00788c */ /* 0x000fe4000bf05270 */
[----:B------:R-:W-:Y:S02]  /*2770*/  HGMMA.64x64x16.F32 R24, gdesc[UR4], RZ, !UPT, gsb0 ;  /* 0x00e00000041879f0 */ /* 0x000fe4000c0008ff */
[----:B------:R-:W-:Y:S02]  /*2780*/  USEL UR6, URZ, 0x1, UP0 ;  /* 0x000000013f067887 */ /* 0x000fe40008000000 */
[----:B------:R-:W-:-:S04]  /*2790*/  USEL UR11, UR11, URZ, UP0 ;  /* 0x0000003f0b0b7287 */ /* 0x000fc80008000000 */
[----:B------:R-:W-:Y:S01]  /*27a0*/  LOP3.LUT R64, R7, UR6, RZ, 0x3c, !PT ;  /* 0x0000000607407c12 */ /* 0x000fe2000f8e3cff */
[----:B------:R-:W-:Y:S02]  /*27b0*/  WARPGROUP.DEPBAR.LE gsb0, 0x0 ;  /* 0x00008000000079c5 */ /* 0x000fe40000010000 */
[----:B------:R-:W-:Y:S05]  /*27c0*/  @!P3 BRA `(.L_x_26) ;  /* 0x000000000004b947 */ /* 0x000fea0003800000 */
[----:B------:R-:W-:Y:S01]  /*27d0*/  BPT.TRAP 0x1 ;  /* 0x000000040000795c */ /* 0x000fe20000300000 */
.L_x_26:
[----:B-1----:R-:W-:Y:S01]  /*27e0*/  FMNMX R4, R24, R9, !PT ;  /* 0x0000000918047209 */ /* 0x002fe20007800000 */
[----:B------:R-:W-:Y:S01]  /*27f0*/  ULEA UR6, UR11, UR37, 0x3 ;  /* 0x000000250b067291 */ /* 0x000fe2000f8e183f */
[----:B------:R-:W-:Y:S02]  /*2800*/  FMNMX R8, R26, R11, !PT ;  /* 0x0000000b1a087209 */ /* 0x000fe40007800000 */
[----:B------:R-:W-:Y:S02]  /*2810*/  FMNMX R7, R25, R4, !PT ;  /* 0x0000000419077209 */ /* 0x000fe40007800000 */
[----:B------:R-:W-:Y:S02]  /*2820*/  FMNMX R13, R27, R8, !PT ;  /* 0x000000081b0d7209 */ /* 0x000fe40007800000 */
[----:B------:R-:W-:Y:S02]  /*2830*/  FMNMX R4, R28, R7, !PT ;  /* 0x000000071c047209 */ /* 0x000fe40007800000 */
[----:B------:R-:W-:-:S02]  /*2840*/  FMNMX R8, R30, R13, !PT ;  /* 0x0000000d1e087209 */ /* 0x000fc40007800000 */
[----:B------:R-:W-:Y:S02]  /*2850*/  FMNMX R7, R29, R4, !PT ;  /* 0x000000041d077209 */ /* 0x000fe40007800000 */
        /* <DEDUP_REMOVED lines=9> */
[----:B------:R-:W-:-:S04]  /*28f0*/  FMNMX R4, R40, R7, !PT ;  /* 0x0000000728047209 */ /* 0x000fc80007800000 */
[----:B------:R-:W-:-:S04]  /*2900*/  FMNMX R7, R41, R4, !PT ;  /* 0x0000000429077209 */ /* 0x000fc80007800000 */
[----:B------:R-:W-:-:S04]  /*2910*/  FMNMX R4, R44, R7, !PT ;  /* 0x000000072c047209 */ /* 0x000fc80007800000 */
[----:B------:R-:W-:-:S04]  /*2920*/  FMNMX R7, R45, R4, !PT ;  /* 0x000000042d077209 */ /* 0x000fc80007800000 */
[----:B------:R-:W-:-:S04]  /*2930*/  FMNMX R4, R48, R7, !PT ;  /* 0x0000000730047209 */ /* 0x000fc80007800000 */
[----:B------:R-:W-:-:S04]  /*2940*/  FMNMX R7, R49, R4, !PT ;  /* 0x0000000431077209 */ /* 0x000fc80007800000 */
[----:B------:R-:W-:-:S04]  /*2950*/  FMNMX R4, R52, R7, !PT ;  /* 0x0000000734047209 */ /* 0x000fc80007800000 */
[----:B------:R-:W-:-:S05]  /*2960*/  FMNMX R6, R53, R4, !PT ;  /* 0x0000000435067209 */ /* 0x000fca0007800000 */
[----:B------:R-:W1:Y:S02]  /*2970*/  SHFL.BFLY PT, R7, R6, 0x1, 0x1f ;  /* 0x0c201f0006077f89 */ /* 0x000e6400000e0000 */
[----:B-1----:R-:W-:Y:S02]  /*2980*/  FMNMX R7, R6, R7, !PT ;  /* 0x0000000706077209 */ /* 0x002fe40007800000 */
[----:B------:R-:W-:-:S03]  /*2990*/  FMNMX R6, R42, R13, !PT ;  /* 0x0000000d2a067209 */ /* 0x000fc60007800000 */
[----:B------:R-:W1:Y:S01]  /*29a0*/  SHFL.BFLY PT, R4, R7, 0x2, 0x1f ;  /* 0x0c401f0007047f89 */ /* 0x000e6200000e0000 */
[----:B------:R-:W-:-:S04]  /*29b0*/  FMNMX R13, R43, R6, !PT ;  /* 0x000000062b0d7209 */ /* 0x000fc80007800000 */
[----:B------:R-:W-:-:S04]  /*29c0*/  FMNMX R6, R46, R13, !PT ;  /* 0x0000000d2e067209 */ /* 0x000fc80007800000 */
[----:B------:R-:W-:-:S04]  /*29d0*/  FMNMX R13, R47, R6, !PT ;  /* 0x000000062f0d7209 */ /* 0x000fc80007800000 */
[----:B------:R-:W-:-:S04]  /*29e0*/  FMNMX R6, R50, R13, !PT ;  /* 0x0000000d32067209 */ /* 0x000fc80007800000 */
[----:B------:R-:W-:-:S04]  /*29f0*/  FMNMX R13, R51, R6, !PT ;  /* 0x00000006330d7209 */ /* 0x000fc80007800000 */
[----:B------:R-:W-:Y:S02]  /*2a00*/  FMNMX R6, R54, R13, !PT ;  /* 0x0000000d36067209 */ /* 0x000fe40007800000 */
[----:B-1----:R-:W-:Y:S02]  /*2a10*/  FMNMX R4, R7, R4, !PT ;  /* 0x0000000407047209 */ /* 0x002fe40007800000 */
[----:B------:R-:W-:Y:S02]  /*2a20*/  FMNMX R6, R55, R6, !PT ;  /* 0x0000000637067209 */ /* 0x000fe40007800000 */
[----:B------:R-:W-:-:S03]  /*2a30*/  FSETP.NEU.AND P2, PT, R4, -INF , PT ;  /* 0xff8000000400780b */ /* 0x000fc60003f4d000 */
[----:B------:R-:W1:Y:S01]  /*2a40*/  SHFL.BFLY PT, R13, R6, 0x1, 0x1f ;  /* 0x0c201f00060d7f89 */ /* 0x000e6200000e0000 */
[----:B------:R-:W-:-:S05]  /*2a50*/  FSEL R8, R4, RZ, P2 ;  /* 0x000000ff04087208 */ /* 0x000fca0001000000 */
[C---:B------:R-:W-:Y:S01]  /*2a60*/  FMUL R7, R8.reuse, UR13 ;  /* 0x0000000d08077c20 */ /* 0x040fe20008400000 */
[----:B------:R-:W-:-:S03]  /*2a70*/  FADD R8, -R8, R9 ;  /* 0x0000000908087221 */ /* 0x000fc60000000100 */
[--C-:B------:R-:W-:Y:S01]  /*2a80*/  FFMA R24, R24, UR13, -R7.reuse ;  /* 0x0000000d18187c23 */ /* 0x100fe20008000807 */
[--C-:B------:R-:W-:Y:S01]  /*2a90*/  FFMA R25, R25, UR13, -R7.reuse ;  /* 0x0000000d19197c23 */ /* 0x100fe20008000807 */
[--C-:B------:R-:W-:Y:S01]  /*2aa0*/  FFMA R28, R28, UR13, -R7.reuse ;  /* 0x0000000d1c1c7c23 */ /* 0x100fe20008000807 */
[--C-:B------:R-:W-:Y:S01]  /*2ab0*/  FFMA R32, R32, UR13, -R7.reuse ;  /* 0x0000000d20207c23 */ /* 0x100fe20008000807 */
[--C-:B------:R-:W-:Y:S01]  /*2ac0*/  FFMA R29, R29, UR13, -R7.reuse ;  /* 0x0000000d1d1d7c23 */ /* 0x100fe20008000807 */
[----:B------:R-:W-:Y:S01]  /*2ad0*/  FSETP.GEU.AND P2, PT, R24, -126, PT ;  /* 0xc2fc00001800780b */ /* 0x000fe20003f4e000 */
        /* <DEDUP_REMOVED lines=9> */
[----:B-1----:R-:W-:Y:S01]  /*2b70*/  FMNMX R6, R6, R13, !PT ;  /* 0x0000000d06067209 */ /* 0x002fe20007800000 */
[--C-:B------:R-:W-:Y:S01]  /*2b80*/  FFMA R44, R44, UR13, -R7.reuse ;  /* 0x0000000d2c2c7c23 */ /* 0x100fe20008000807 */
[--C-:B------:R-:W-:Y:S01]  /*2b90*/  FFMA R45, R45, UR13, -R7.reuse ;  /* 0x0000000d2d2d7c23 */ /* 0x100fe20008000807 */
[----:B------:R-:W-:Y:S01]  /*2ba0*/  @!P2 FMUL R24, R24, 0.5 ;  /* 0x3f0000001818a820 */ /* 0x000fe20000400000 */
[--C-:B------:R-:W-:Y:S01]  /*2bb0*/  FFMA R48, R48, UR13, -R7.reuse ;  /* 0x0000000d30307c23 */ /* 0x100fe20008000807 */
[----:B------:R-:W-:Y:S01]  /*2bc0*/  @!P3 FMUL R25, R25, 0.5 ;  /* 0x3f0000001919b820 */ /* 0x000fe20000400000 */
[----:B------:R-:W1:Y:S01]  /*2bd0*/  SHFL.BFLY PT, R17, R6, 0x2, 0x1f ;  /* 0x0c401f0006117f89 */ /* 0x000e6200000e0000 */
[----:B------:R-:W-:Y:S01]  /*2be0*/  @!P4 FMUL R28, R28, 0.5 ;  /* 0x3f0000001c1cc820 */ /* 0x000fe20000400000 */
[--C-:B------:R-:W-:Y:S01]  /*2bf0*/  FFMA R49, R49, UR13, -R7.reuse ;  /* 0x0000000d31317c23 */ /* 0x100fe20008000807 */
[----:B------:R-:W2:Y:S01]  /*2c00*/  MUFU.EX2 R24, R24 ;  /* 0x0000001800187308 */ /* 0x000ea20000000800 */
[----:B------:R-:W-:Y:S01]  /*2c10*/  @!P5 FMUL R32, R32, 0.5 ;  /* 0x3f0000002020d820 */ /* 0x000fe20000400000 */
[----:B------:R-:W-:Y:S01]  /*2c20*/  @!P6 FMUL R29, R29, 0.5 ;  /* 0x3f0000001d1de820 */ /* 0x000fe20000400000 */
[--C-:B------:R-:W-:Y:S01]  /*2c30*/  FFMA R52, R52, UR13, -R7.reuse ;  /* 0x0000000d34347c23 */ /* 0x100fe20008000807 */
[----:B------:R-:W-:Y:S01]  /*2c40*/  FFMA R53, R53, UR13, -R7 ;  /* 0x0000000d35357c23 */ /* 0x000fe20008000807 */
[----:B------:R-:W-:-:S03]  /*2c50*/  FMUL R8, R8, UR13 ;  /* 0x0000000d08087c20 */ /* 0x000fc60008400000 */
[----:B------:R-:W3:Y:S08]  /*2c60*/  MUFU.EX2 R25, R25 ;  /* 0x0000001900197308 */ /* 0x000ef00000000800 */
[----:B------:R-:W4:Y:S01]  /*2c70*/  MUFU.EX2 R28, R28 ;  /* 0x0000001c001c7308 */ /* 0x000f220000000800 */
[----:B--2---:R-:W-:Y:S01]  /*2c80*/  @!P2 FMUL R24, R24, R24 ;  /* 0x000000181818a220 */ /* 0x004fe20000400000 */
[----:B------:R-:W-:-:S02]  /*2c90*/  FSETP.GEU.AND P2, PT, R33, -126, PT ;  /* 0xc2fc00002100780b */ /* 0x000fc40003f4e000 */
[----:B-1----:R-:W-:-:S04]  /*2ca0*/  FMNMX R6, R6, R17, !PT ;  /* 0x0000001106067209 */ /* 0x002fc80007800000 */
[----:B------:R-:W1:Y:S01]  /*2cb0*/  MUFU.EX2 R32, R32 ;  /* 0x0000002000207308 */ /* 0x000e620000000800 */
[----:B---3--:R-:W-:Y:S01]  /*2cc0*/  @!P3 FMUL R25, R25, R25 ;  /* 0x000000191919b220 */ /* 0x008fe20000400000 */
[----:B------:R-:W-:-:S05]  /*2cd0*/  FSETP.GEU.AND P3, PT, R36, -126, PT ;  /* 0xc2fc00002400780b */ /* 0x000fca0003f6e000 */
[----:B------:R-:W-:Y:S01]  /*2ce0*/  @!P2 FMUL R33, R33, 0.5 ;  /* 0x3f0000002121a820 */ /* 0x000fe20000400000 */
[----:B------:R-:W2:Y:S01]  /*2cf0*/  MUFU.EX2 R29, R29 ;  /* 0x0000001d001d7308 */ /* 0x000ea20000000800 */
[----:B----4-:R-:W-:Y:S01]  /*2d00*/  @!P4 FMUL R28, R28, R28 ;  /* 0x0000001c1c1cc220 */ /* 0x010fe20000400000 */
[----:B------:R-:W-:-:S05]  /*2d10*/  FSETP.GEU.AND P4, PT, R37, -126, PT ;  /* 0xc2fc00002500780b */ /* 0x000fca0003f8e000 */
[----:B------:R-:W-:Y:S01]  /*2d20*/  @!P3 FMUL R36, R36, 0.5 ;  /* 0x3f0000002424b820 */ /* 0x000fe20000400000 */
[----:B------:R-:W3:Y:S01]  /*2d30*/  MUFU.EX2 R33, R33 ;  /* 0x0000002100217308 */ /* 0x000ee20000000800 */
[----:B-1----:R-:W-:Y:S01]  /*2d40*/  @!P5 FMUL R32, R32, R32 ;  /* 0x000000202020d220 */ /* 0x002fe20000400000 */
[----:B------:R-:W-:-:S05]  /*2d50*/  FSETP.GEU.AND P5, PT, R41, -126, PT ;  /* 0xc2fc00002900780b */ /* 0x000fca0003fae000 */
[----:B------:R-:W-:Y:S01]  /*2d60*/  @!P4 FMUL R37, R37, 0.5 ;  /* 0x3f0000002525c820 */ /* 0x000fe20000400000 */
[----:B------:R-:W1:Y:S01]  /*2d70*/  MUFU.EX2 R36, R36 ;  /* 0x0000002400247308 */ /* 0x000e620000000800 */
[----:B--2---:R-:W-:Y:S01]  /*2d80*/  @!P6 FMUL R29, R29, R29 ;  /* 0x0000001d1d1de220 */ /* 0x004fe20000400000 */
[----:B------:R-:W-:-:S05]  /*2d90*/  FSETP.GEU.AND P6, PT, R40, -126, PT ;  /* 0xc2fc00002800780b */ /* 0x000fca0003fce000 */
[----:B------:R-:W-:Y:S01]  /*2da0*/  @!P5 FMUL R41, R41, 0.5 ;  /* 0x3f0000002929d820 */ /* 0x000fe20000400000 */
[----:B------:R-:W2:Y:S01]  /*2db0*/  MUFU.EX2 R37, R37 ;  /* 0x0000002500257308 */ /* 0x000ea20000000800 */
[----:B---3--:R-:W-:Y:S01]  /*2dc0*/  @!P2 FMUL R33, R33, R33 ;  /* 0x000000212121a220 */ /* 0x008fe20000400000 */
        /* <DEDUP_REMOVED lines=12> */
[----:B------:R-:W-:-:S03]  /*2e90*/  FSETP.GEU.AND P5, PT, R49, -126, PT ;  /* 0xc2fc00003100780b */ /* 0x000fc60003fae000 */
[----:B------:R-:W-:Y:S02]  /*2ea0*/  FADD R9, R25, R10 ;  /* 0x0000000a19097221 */ /* 0x000fe40000000000 */
[----:B------:R-:W-:Y:S01]  /*2eb0*/  @!P4 FMUL R48, R48, 0.5 ;  /* 0x3f0000003030c820 */ /* 0x000fe20000400000 */
[----:B------:R-:W3:Y:S01]  /*2ec0*/  MUFU.EX2 R12, R45 ;  /* 0x0000002d000c7308 */ /* 0x000ee20000000800 */
[----:B-1----:R-:W-:Y:S01]  /*2ed0*/  @!P6 FMUL R13, R13, R13 ;  /* 0x0000000d0d0de220 */ /* 0x002fe20000400000 */
[----:B------:R-:W-:-:S04]  /*2ee0*/  FSETP.NEU.AND P6, PT, R6, -INF , PT ;  /* 0xff8000000600780b */ /* 0x000fc80003fcd000 */
[----:B------:R-:W-:Y:S01]  /*2ef0*/  FSEL R18, R6, RZ, P6 ;  /* 0x000000ff06127208 */ /* 0x000fe20003000000 */
[----:B------:R-:W-:Y:S01]  /*2f00*/  @!P5 FMUL R49, R49, 0.5 ;  /* 0x3f0000003131d820 */ /* 0x000fe20000400000 */
[----:B------:R-:W1:Y:S01]  /*2f10*/  MUFU.EX2 R17, R48 ;  /* 0x0000003000117308 */ /* 0x000e620000000800 */
[----:B--2---:R-:W-:Y:S01]  /*2f20*/  @!P2 FMUL R15, R15, R15 ;  /* 0x0000000f0f0fa220 */ /* 0x004fe20000400000 */
[----:B------:R-:W-:Y:S01]  /*2f30*/  FSETP.GEU.AND P6, PT, R52, -126, PT ;  /* 0xc2fc00003400780b */ /* 0x000fe20003fce000 */
[C---:B------:R-:W-:Y:S01]  /*2f40*/  FMUL R19, R18.reuse, UR13 ;  /* 0x0000000d12137c20 */ /* 0x040fe20008400000 */
[----:B------:R-:W-:Y:S01]  /*2f50*/  FSETP.GEU.AND P2, PT, R53, -126, PT ;  /* 0xc2fc00003500780b */ /* 0x000fe20003f4e000 */
[----:B------:R-:W-:Y:S02]  /*2f60*/  FADD R18, -R18, R11 ;  /* 0x0000000b12127221 */ /* 0x000fe40000000100 */
[--C-:B------:R-:W-:Y:S01]  /*2f70*/  FFMA R26, R26, UR13, -R19.reuse ;  /* 0x0000000d1a1a7c23 */ /* 0x100fe20008000813 */
[----:B------:R-:W2:Y:S01]  /*2f80*/  MUFU.EX2 R14, R49 ;  /* 0x00000031000e7308 */ /* 0x000ea20000000800 */
[----:B---3--:R-:W-:Y:S01]  /*2f90*/  @!P3 FMUL R12, R12, R12 ;  /* 0x0000000c0c0cb220 */ /* 0x008fe20000400000 */
[--C-:B------:R-:W-:Y:S01]  /*2fa0*/  FFMA R27, R27, UR13, -R19.reuse ;  /* 0x0000000d1b1b7c23 */ /* 0x100fe20008000813 */
[--C-:B------:R-:W-:Y:S01]  /*2fb0*/  FFMA R20, R30, UR13, -R19.reuse ;  /* 0x0000000d1e147c23 */ /* 0x100fe20008000813 */
[----:B------:R-:W-:Y:S01]  /*2fc0*/  FSETP.GEU.AND P3, PT, R26, -126, PT ;  /* 0xc2fc00001a00780b */ /* 0x000fe20003f6e000 */
[--C-:B------:R-:W-:Y:S01]  /*2fd0*/  FFMA R21, R31, UR13, -R19.reuse ;  /* 0x0000000d1f157c23 */ /* 0x100fe20008000813 */
[--C-:B------:R-:W-:Y:S01]  /*2fe0*/  FFMA R22, R34, UR13, -R19.reuse ;  /* 0x0000000d22167c23 */ /* 0x100fe20008000813 */
[----:B------:R-:W-:Y:S01]  /*2ff0*/  @!P6 FMUL R52, R52, 0.5 ;  /* 0x3f0000003434e820 */ /* 0x000fe20000400000 */
[--C-:B------:R-:W-:Y:S01]  /*3000*/  FFMA R42, R42, UR13, -R19.reuse ;  /* 0x0000000d2a2a7c23 */ /* 0x100fe20008000813 */
[----:B------:R-:W-:Y:S01]  /*3010*/  @!P2 FMUL R53, R53, 0.5 ;  /* 0x3f0000003535a820 */ /* 0x000fe20000400000 */
[----:B-1----:R-:W-:Y:S01]  /*3020*/  @!P4 FMUL R17, R17, R17 ;  /* 0x000000111111c220 */ /* 0x002fe20000400000 */
[----:B------:R-:W-:Y:S01]  /*3030*/  FSETP.GEU.AND P4, PT, R27, -126, PT ;  /* 0xc2fc00001b00780b */ /* 0x000fe20003f8e000 */
[----:B------:R-:W1:Y:S01]  /*3040*/  MUFU.EX2 R7, R52 ;  /* 0x0000003400077308 */ /* 0x000e620000000800 */
[--C-:B------:R-:W-:Y:S01]  /*3050*/  FFMA R43, R43, UR13, -R19.reuse ;  /* 0x0000000d2b2b7c23 */ /* 0x100fe20008000813 */
[--C-:B------:R-:W-:Y:S01]  /*3060*/  FFMA R46, R46, UR13, -R19.reuse ;  /* 0x0000000d2e2e7c23 */ /* 0x100fe20008000813 */
[--C-:B------:R-:W-:Y:S01]  /*3070*/  FFMA R47, R47, UR13, -R19.reuse ;  /* 0x0000000d2f2f7c23 */ /* 0x100fe20008000813 */
[--C-:B------:R-:W-:Y:S01]  /*3080*/  FFMA R51, R51, UR13, -R19.reuse ;  /* 0x0000000d33337c23 */ /* 0x100fe20008000813 */
[----:B------:R-:W-:Y:S01]  /*3090*/  @!P3 FMUL R26, R26, 0.5 ;  /* 0x3f0000001a1ab820 */ /* 0x000fe20000400000 */
[----:B--2---:R-:W-:Y:S01]  /*30a0*/  @!P5 FMUL R14, R14, R14 ;  /* 0x0000000e0e0ed220 */ /* 0x004fe20000400000 */
[----:B------:R-:W-:Y:S01]  /*30b0*/  FSETP.GEU.AND P5, PT, R20, -126, PT ;  /* 0xc2fc00001400780b */ /* 0x000fe20003fae000 */
[----:B------:R-:W2:Y:S01]  /*30c0*/  MUFU.EX2 R16, R53 ;  /* 0x0000003500107308 */ /* 0x000ea20000000800 */
[--C-:B------:R-:W-:Y:S01]  /*30d0*/  FFMA R50, R50, UR13, -R19.reuse ;  /* 0x0000000d32327c23 */ /* 0x100fe20008000813 */
[----:B------:R-:W-:Y:S01]  /*30e0*/  FFMA R54, R54, UR13, -R19 ;  /* 0x0000000d36367c23 */ /* 0x000fe20008000813 */
[----:B------:R-:W-:Y:S01]  /*30f0*/  FADD R11, R29, R12 ;  /* 0x0000000c1d0b7221 */ /* 0x000fe20000000000 */
[----:B------:R-:W-:-:S04]  /*3100*/  @!P4 FMUL R27, R27, 0.5 ;  /* 0x3f0000001b1bc820 */ /* 0x000fc80000400000 */
[----:B------:R3:W4:Y:S01]  /*3110*/  MUFU.EX2 R23, R26 ;  /* 0x0000001a00177308 */ /* 0x0007220000000800 */
[----:B-1----:R-:W-:Y:S01]  /*3120*/  @!P6 FMUL R7, R7, R7 ;  /* 0x000000070707e220 */ /* 0x002fe20000400000 */
[----:B------:R-:W-:Y:S02]  /*3130*/  FSETP.GEU.AND P6, PT, R21, -126, PT ;  /* 0xc2fc00001500780b */ /* 0x000fe40003fce000 */
[----:B------:R-:W-:-:S04]  /*3140*/  @!P5 FMUL R20, R20, 0.5 ;  /* 0x3f0000001414d820 */ /* 0x000fc80000400000 */
[----:B------:R1:W5:Y:S01]  /*3150*/  MUFU.EX2 R30, R27 ;  /* 0x0000001b001e7308 */ /* 0x0003620000000800 */
[----:B---3--:R-:W-:Y:S01]  /*3160*/  FFMA R26, R35, UR13, -R19 ;  /* 0x0000000d231a7c23 */ /* 0x008fe20008000813 */
[----:B--2---:R-:W-:Y:S01]  /*3170*/  @!P2 FMUL R16, R16, R16 ;  /* 0x000000101010a220 */ /* 0x004fe20000400000 */
[----:B------:R-:W-:-:S04]  /*3180*/  FSETP.GEU.AND P2, PT, R22, -126, PT ;  /* 0xc2fc00001600780b */ /* 0x000fc80003f4e000 */
[----:B------:R-:W-:Y:S01]  /*3190*/  @!P6 FMUL R21, R21, 0.5 ;  /* 0x3f0000001515e820 */ /* 0x000fe20000400000 */
[----:B------:R2:W3:Y:S01]  /*31a0*/  MUFU.EX2 R31, R20 ;  /* 0x00000014001f7308 */ /* 0x0004e20000000800 */
[----:B----4-:R-:W-:Y:S01]  /*31b0*/  @!P3 FMUL R23, R23, R23 ;  /* 0x000000171717b220 */ /* 0x010fe20000400000 */
[----:B------:R-:W-:Y:S01]  /*31c0*/  FSETP.GEU.AND P3, PT, R26, -126, PT ;  /* 0xc2fc00001a00780b */ /* 0x000fe20003f6e000 */
[----:B-1----:R-:W-:-:S05]  /*31d0*/  FFMA R27, R38, UR13, -R19 ;  /* 0x0000000d261b7c23 */ /* 0x002fca0008000813 */
[----:B------:R-:W-:Y:S01]  /*31e0*/  @!P2 FMUL R22, R22, 0.5 ;  /* 0x3f0000001616a820 */ /* 0x000fe20000400000 */
[--C-:B--2---:R-:W-:Y:S01]  /*31f0*/  FFMA R20, R39, UR13, -R19.reuse ;  /* 0x0000000d27147c23 */ /* 0x104fe20008000813 */
[----:B-----5:R-:W-:Y:S01]  /*3200*/  @!P4 FMUL R30, R30, R30 ;  /* 0x0000001e1e1ec220 */ /* 0x020fe20000400000 */
[----:B------:R-:W-:Y:S01]  /*3210*/  FSETP.GEU.AND P4, PT, R27, -126, PT ;  /* 0xc2fc00001b00780b */ /* 0x000fe20003f8e000 */
[----:B------:R-:W1:Y:S01]  /*3220*/  MUFU.EX2 R34, R21 ;  /* 0x0000001500227308 */ /* 0x000e620000000800 */
[----:B------:R-:W-:Y:S02]  /*3230*/  FFMA R19, R55, UR13, -R19 ;  /* 0x0000000d37137c23 */ /* 0x000fe40008000813 */
[----:B------:R-:W-:Y:S01]  /*3240*/  @!P3 FMUL R26, R26, 0.5 ;  /* 0x3f0000001a1ab820 */ /* 0x000fe20000400000 */
[----:B---3--:R-:W-:Y:S01]  /*3250*/  @!P5 FMUL R31, R31, R31 ;  /* 0x0000001f1f1fd220 */ /* 0x008fe20000400000 */
[----:B------:R-:W-:-:S03]  /*3260*/  FSETP.GEU.AND P5, PT, R20, -126, PT ;  /* 0xc2fc00001400780b */ /* 0x000fc60003fae000 */
[----:B------:R-:W2:Y:S04]  /*3270*/  MUFU.EX2 R35, R22 ;  /* 0x0000001600237308 */ /* 0x000ea80000000800 */
[----:B------:R-:W-:-:S04]  /*3280*/  @!P4 FMUL R27, R27, 0.5 ;  /* 0x3f0000001b1bc820 */ /* 0x000fc80000400000 */
[----:B------:R3:W4:Y:S01]  /*3290*/  MUFU.EX2 R38, R26 ;  /* 0x0000001a00267308 */ /* 0x0007220000000800 */
[----:B-1----:R-:W-:Y:S01]  /*32a0*/  @!P6 FMUL R34, R34, R34 ;  /* 0x000000222222e220 */ /* 0x002fe20000400000 */
[----:B------:R-:W-:Y:S01]  /*32b0*/  FSETP.GEU.AND P6, PT, R42, -126, PT ;  /* 0xc2fc00002a00780b */ /* 0x000fe20003fce000 */
[----:B------:R-:W-:-:S05]  /*32c0*/  @!P5 FMUL R20, R20, 0.5 ;  /* 0x3f0000001414d820 */ /* 0x000fca0000400000 */
[----:B------:R-:W1:Y:S01]  /*32d0*/  MUFU.EX2 R39, R27 ;  /* 0x0000001b00277308 */ /* 0x000e620000000800 */
[----:B--2---:R-:W-:Y:S01]  /*32e0*/  @!P2 FMUL R35, R35, R35 ;  /* 0x000000232323a220 */ /* 0x004fe20000400000 */
[----:B------:R-:W-:Y:S01]  /*32f0*/  FSETP.GEU.AND P2, PT, R43, -126, PT ;  /* 0xc2fc00002b00780b */ /* 0x000fe20003f4e000 */
[----:B---3--:R-:W-:Y:S01]  /*3300*/  FMUL R26, R18, UR13 ;  /* 0x0000000d121a7c20 */ /* 0x008fe20008400000 */
[----:B------:R-:W-:-:S03]  /*3310*/  FADD R18, R33, R14 ;  /* 0x0000000e21127221 */ /* 0x000fc60000000000 */
[----:B------:R-:W-:Y:S01]  /*3320*/  @!P6 FMUL R42, R42, 0.5 ;  /* 0x3f0000002a2ae820 */ /* 0x000fe20000400000 */
[----:B------:R2:W3:Y:S01]  /*3330*/  MUFU.EX2 R40, R20 ;  /* 0x0000001400287308 */ /* 0x0004e20000000800 */
[----:B----4-:R-:W-:Y:S01]  /*3340*/  @!P3 FMUL R38, R38, R38 ;  /* 0x000000262626b220 */ /* 0x010fe20000400000 */
[----:B------:R-:W-:Y:S01]  /*3350*/  FSETP.GEU.AND P3, PT, R46, -126, PT ;  /* 0xc2fc00002e00780b */ /* 0x000fe20003f6e000 */
[----:B------:R-:W-:Y:S01]  /*3360*/  FADD R21, R9, R18 ;  /* 0x0000001209157221 */ /* 0x000fe20000000000 */
[----:B------:R-:W-:-:S03]  /*3370*/  FADD R18, R28, R15 ;  /* 0x0000000f1c127221 */ /* 0x000fc60000000000 */
[----:B------:R-:W-:Y:S01]  /*3380*/  @!P2 FMUL R43, R43, 0.5 ;  /* 0x3f0000002b2ba820 */ /* 0x000fe20000400000 */
[----:B------:R-:W4:Y:S01]  /*3390*/  MUFU.EX2 R42, R42 ;  /* 0x0000002a002a7308 */ /* 0x000f220000000800 */
[----:B-1----:R-:W-:Y:S01]  /*33a0*/  @!P4 FMUL R39, R39, R39 ;  /* 0x000000272727c220 */ /* 0x002fe20000400000 */
[----:B------:R-:W-:Y:S01]  /*33b0*/  FSETP.GEU.AND P4, PT, R47, -126, PT ;  /* 0xc2fc00002f00780b */ /* 0x000fe20003f8e000 */
[----:B--2---:R-:W-:-:S04]  /*33c0*/  FADD R20, R37, R16 ;  /* 0x0000001025147221 */ /* 0x004fc80000000000 */
[----:B------:R-:W-:Y:S01]  /*33d0*/  @!P3 FMUL R46, R46, 0.5 ;  /* 0x3f0000002e2eb820 */ /* 0x000fe20000400000 */
[----:B------:R-:W1:Y:S01]  /*33e0*/  MUFU.EX2 R43, R43 ;  /* 0x0000002b002b7308 */ /* 0x000e620000000800 */
[----:B---3--:R-:W-:Y:S01]  /*33f0*/  @!P5 FMUL R40, R40, R40 ;  /* 0x000000282828d220 */ /* 0x008fe20000400000 */
[----:B------:R-:W-:Y:S01]  /*3400*/  FSETP.GEU.AND P5, PT, R51, -126, PT ;  /* 0xc2fc00003300780b */ /* 0x000fe20003fae000 */
[----:B------:R-:W-:Y:S01]  /*3410*/  FADD R22, R11, R20 ;  /* 0x000000140b167221 */ /* 0x000fe20000000000 */
[----:B------:R-:W-:Y:S01]  /*3420*/  FADD R11, R24, R13 ;  /* 0x0000000d180b7221 */ /* 0x000fe20000000000 */
[----:B------:R-:W-:Y:S01]  /*3430*/  FADD R20, R32, R17 ;  /* 0x0000001120147221 */ /* 0x000fe20000000000 */
[----:B------:R-:W-:Y:S01]  /*3440*/  F2FP.F16.F32.PACK_AB R24, R25, R24 ;  /* 0x000000181918723e */ /* 0x000fe200000000ff */
[----:B------:R-:W-:Y:S01]  /*3450*/  @!P4 FMUL R47, R47, 0.5 ;  /* 0x3f0000002f2fc820 */ /* 0x000fe20000400000 */
[----:B------:R-:W2:Y:S01]  /*3460*/  MUFU.EX2 R46, R46 ;  /* 0x0000002e002e7308 */ /* 0x000ea20000000800 */
[----:B----4-:R-:W-:Y:S01]  /*3470*/  @!P6 FMUL R42, R42, R42 ;  /* 0x0000002a2a2ae220 */ /* 0x010fe20000400000 */
[----:B------:R-:W-:Y:S01]  /*3480*/  FSETP.GEU.AND P6, PT, R50, -126, PT ;  /* 0xc2fc00003200780b */ /* 0x000fe20003fce000 */
[----:B------:R-:W-:Y:S01]  /*3490*/  FADD R11, R11, R20 ;  /* 0x000000140b0b7221 */ /* 0x000fe20000000000 */
[----:B------:R-:W-:Y:S01]  /*34a0*/  FADD R22, R21, R22 ;  /* 0x0000001615167221 */ /* 0x000fe20000000000 */
[----:B------:R-:W-:-:S02]  /*34b0*/  SHF.L.U32 R21, R64, 0x1f, RZ ;  /* 0x0000001f40157819 */ /* 0x000fc400000006ff */
[----:B------:R-:W-:Y:S01]  /*34c0*/  @!P5 FMUL R51, R51, 0.5 ;  /* 0x3f0000003333d820 */ /* 0x000fe20000400000 */
[----:B------:R-:W3:Y:S01]  /*34d0*/  MUFU.EX2 R47, R47 ;  /* 0x0000002f002f7308 */ /* 0x000ee20000000800 */
[----:B-1----:R-:W-:Y:S01]  /*34e0*/  @!P2 FMUL R43, R43, R43 ;  /* 0x0000002b2b2ba220 */ /* 0x002fe20000400000 */
[----:B------:R-:W-:Y:S02]  /*34f0*/  FSETP.GEU.AND P2, PT, R54, -126, PT ;  /* 0xc2fc00003600780b */ /* 0x000fe40003f4e000 */
[C---:B------:R-:W-:Y:S01]  /*3500*/  F2FP.F16.F32.PACK_AB R25, R30.reuse, R23 ;  /* 0x000000171e19723e */ /* 0x040fe200000000ff */
[----:B------:R-:W-:Y:S01]  /*3510*/  FADD R27, R30, R43 ;  /* 0x0000002b1e1b7221 */ /* 0x000fe20000000000 */
[----:B------:R-:W-:Y:S01]  /*3520*/  F2FP.F16.F32.PACK_AB R30, R37, R36 ;  /* 0x00000024251e723e */ /* 0x000fe200000000ff */
[----:B------:R-:W-:Y:S01]  /*3530*/  @!P6 FMUL R50, R50, 0.5 ;  /* 0x3f0000003232e820 */ /* 0x000fe20000400000 */
[----:B------:R-:W1:Y:S01]  /*3540*/  MUFU.EX2 R51, R51 ;  /* 0x0000003300337308 */ /* 0x000e620000000800 */
[----:B--2---:R-:W-:Y:S01]  /*3550*/  @!P3 FMUL R46, R46, R46 ;  /* 0x0000002e2e2eb220 */ /* 0x004fe20000400000 */
[----:B------:R-:W-:-:S03]  /*3560*/  FSETP.GEU.AND P3, PT, R19, -126, PT ;  /* 0xc2fc00001300780b */ /* 0x000fc60003f6e000 */
[----:B------:R-:W-:Y:S02]  /*3570*/  FADD R20, R31, R46 ;  /* 0x0000002e1f147221 */ /* 0x000fe40000000000 */
[----:B------:R-:W-:Y:S01]  /*3580*/  @!P2 FMUL R54, R54, 0.5 ;  /* 0x3f0000003636a820 */ /* 0x000fe20000400000 */
[----:B------:R-:W2:Y:S01]  /*3590*/  MUFU.EX2 R50, R50 ;  /* 0x0000003200327308 */ /* 0x000ea20000000800 */
[----:B---3--:R-:W-:Y:S01]  /*35a0*/  @!P4 FMUL R47, R47, R47 ;  /* 0x0000002f2f2fc220 */ /* 0x008fe20000400000 */
[----:B------:R-:W-:-:S05]  /*35b0*/  FSETP.GEU.AND P4, PT, R8, -126, PT ;  /* 0xc2fc00000800780b */ /* 0x000fca0003f8e000 */
[----:B------:R-:W-:Y:S01]  /*35c0*/  @!P3 FMUL R19, R19, 0.5 ;  /* 0x3f0000001313b820 */ /* 0x000fe20000400000 */
[----:B------:R-:W3:Y:S01]  /*35d0*/  MUFU.EX2 R54, R54 ;  /* 0x0000003600367308 */ /* 0x000ee20000000800 */
[----:B-1----:R-:W-:Y:S01]  /*35e0*/  @!P5 FMUL R51, R51, R51 ;  /* 0x000000333333d220 */ /* 0x002fe20000400000 */
[----:B------:R-:W-:-:S03]  /*35f0*/  FSETP.GEU.AND P5, PT, R26, -126, PT ;  /* 0xc2fc00001a00780b */ /* 0x000fc60003fae000 */
[----:B------:R-:W-:Y:S02]  /*3600*/  FADD R44, R38, R51 ;  /* 0x00000033262c7221 */ /* 0x000fe40000000000 */
[----:B------:R-:W-:Y:S01]  /*3610*/  @!P4 FMUL R8, R8, 0.5 ;  /* 0x3f0000000808c820 */ /* 0x000fe20000400000 */
[----:B------:R1:W4:Y:S01]  /*3620*/  MUFU.EX2 R41, R19 ;  /* 0x0000001300297308 */ /* 0x0003220000000800 */
[----:B--2---:R-:W-:Y:S01]  /*3630*/  @!P6 FMUL R50, R50, R50 ;  /* 0x000000323232e220 */ /* 0x004fe20000400000 */
[----:B------:R-:W-:Y:S01]  /*3640*/  FADD R49, R27, R44 ;  /* 0x0000002c1b317221 */ /* 0x000fe20000000000 */
[----:B------:R-:W-:Y:S02]  /*3650*/  FADD R27, R34, R47 ;  /* 0x0000002f221b7221 */ /* 0x000fe40000000000 */
[----:B------:R-:W-:Y:S01]  /*3660*/  FADD R44, R35, R50 ;  /* 0x00000032232c7221 */ /* 0x000fe20000000000 */
[----:B------:R-:W-:Y:S01]  /*3670*/  F2FP.F16.F32.PACK_AB R37, R51, R50 ;  /* 0x000000323325723e */ /* 0x000fe200000000ff */
[----:B------:R-:W-:Y:S01]  /*3680*/  @!P5 FMUL R26, R26, 0.5 ;  /* 0x3f0000001a1ad820 */ /* 0x000fe20000400000 */
[----:B------:R-:W2:Y:S01]  /*3690*/  MUFU.EX2 R9, R8 ;  /* 0x0000000800097308 */ /* 0x000ea20000000800 */
[----:B-1----:R-:W-:Y:S01]  /*36a0*/  FADD R19, R36, R7 ;  /* 0x0000000724137221 */ /* 0x002fe20000000000 */
[----:B---3--:R-:W-:Y:S01]  /*36b0*/  @!P2 FMUL R54, R54, R54 ;  /* 0x000000363636a220 */ /* 0x008fe20000400000 */
[----:B------:R1:W3:Y:S01]  /*36c0*/  SYNCS.PHASECHK.TRANS64.TRYWAIT P2, [UR6+0x3800], R21 ;  /* 0x00380015ff0075a7 */ /* 0x0002e20008040146 */
[----:B------:R-:W-:Y:S01]  /*36d0*/  F2FP.F16.F32.PACK_AB R36, R14, R17 ;  /* 0x000000110e24723e */ /* 0x000fe200000000ff */
[----:B------:R-:W-:Y:S01]  /*36e0*/  FADD R18, R18, R19 ;  /* 0x0000001312127221 */ /* 0x000fe20000000000 */
[----:B------:R-:W-:Y:S01]  /*36f0*/  FADD R19, R23, R42 ;  /* 0x0000002a17137221 */ /* 0x000fe20000000000 */
[----:B------:R-:W-:Y:S01]  /*3700*/  FADD R45, R39, R54 ;  /* 0x00000036272d7221 */ /* 0x000fe20000000000 */
[----:B------:R5:W1:Y:S01]  /*3710*/  MUFU.EX2 R8, R26 ;  /* 0x0000001a00087308 */ /* 0x000a620000000800 */
[----:B----4-:R-:W-:Y:S01]  /*3720*/  @!P3 FMUL R41, R41, R41 ;  /* 0x000000292929b220 */ /* 0x010fe20000400000 */
[----:B------:R-:W-:Y:S01]  /*3730*/  FADD R19, R19, R44 ;  /* 0x0000002c13137221 */ /* 0x000fe20000000000 */
[----:B------:R-:W-:Y:S01]  /*3740*/  FADD R20, R20, R45 ;  /* 0x0000002d14147221 */ /* 0x000fe20000000000 */
[----:B------:R-:W-:Y:S01]  /*3750*/  FADD R11, R11, R18 ;  /* 0x000000120b0b7221 */ /* 0x000fe20000000000 */
[----:B------:R-:W-:-:S02]  /*3760*/  FADD R48, R40, R41 ;  /* 0x0000002928307221 */ /* 0x000fc40000000000 */
[----:B------:R-:W-:Y:S01]  /*3770*/  FADD R19, R19, R20 ;  /* 0x0000001413137221 */ /* 0x000fe20000000000 */
[----:B------:R-:W-:Y:S01]  /*3780*/  FADD R22, R11, R22 ;  /* 0x000000160b167221 */ /* 0x000fe20000000000 */
[----:B------:R-:W-:Y:S01]  /*3790*/  FADD R48, R27, R48 ;  /* 0x000000301b307221 */ /* 0x000fe20000000000 */
[----:B--2---:R-:W-:Y:S01]  /*37a0*/  @!P4 FMUL R9, R9, R9 ;  /* 0x000000090909c220 */ /* 0x004fe20000400000 */
[----:B-----5:R-:W-:Y:S02]  /*37b0*/  F2FP.F16.F32.PACK_AB R26, R29, R28 ;  /* 0x0000001c1d1a723e */ /* 0x020fe400000000ff */
[----:B------:R-:W-:Y:S01]  /*37c0*/  FADD R48, R49, R48 ;  /* 0x0000003031307221 */ /* 0x000fe20000000000 */
[----:B------:R-:W-:Y:S01]  /*37d0*/  F2FP.F16.F32.PACK_AB R27, R34, R31 ;  /* 0x0000001f221b723e */ /* 0x000fe200000000ff */
[----:B------:R-:W-:Y:S01]  /*37e0*/  FFMA R2, R9, R2, R22 ;  /* 0x0000000209027223 */ /* 0x000fe20000000016 */
[----:B------:R-:W-:Y:S01]  /*37f0*/  F2FP.F16.F32.PACK_AB R28, R33, R32 ;  /* 0x00000020211c723e */ /* 0x000fe200000000ff */
[----:B------:R-:W-:Y:S01]  /*3800*/  FADD R19, R19, R48 ;  /* 0x0000003013137221 */ /* 0x000fe20000000000 */
[----:B-1----:R-:W-:Y:S01]  /*3810*/  @!P5 FMUL R8, R8, R8 ;  /* 0x000000080808d220 */ /* 0x002fe20000400000 */
[----:B------:R-:W-:Y:S01]  /*3820*/  F2FP.F16.F32.PACK_AB R29, R38, R35 ;  /* 0x00000023261d723e */ /* 0x000fe200000000ff */
[-C--:B------:R-:W-:Y:S01]  /*3830*/  FMUL R56, R56, R9.reuse ;  /* 0x0000000938387220 */ /* 0x080fe20000400000 */
[----:B------:R-:W-:Y:S01]  /*3840*/  FMUL R57, R57, R9 ;  /* 0x0000000939397220 */ /* 0x000fe20000400000 */
[----:B------:R-:W-:Y:S01]  /*3850*/  FFMA R5, R8, R5, R19 ;  /* 0x0000000508057223 */ /* 0x000fe20000000013 */
[-C--:B------:R-:W-:Y:S01]  /*3860*/  FMUL R60, R60, R9.reuse ;  /* 0x000000093c3c7220 */ /* 0x080fe20000400000 */
[----:B------:R-:W-:Y:S01]  /*3870*/  FMUL R61, R61, R9 ;  /* 0x000000093d3d7220 */ /* 0x000fe20000400000 */
[-C--:B------:R-:W-:Y:S01]  /*3880*/  FMUL R58, R58, R8.reuse ;  /* 0x000000083a3a7220 */ /* 0x080fe20000400000 */
[-C--:B------:R-:W-:Y:S01]  /*3890*/  FMUL R59, R59, R8.reuse ;  /* 0x000000083b3b7220 */ /* 0x080fe20000400000 */
[-C--:B------:R-:W-:Y:S01]  /*38a0*/  FMUL R62, R62, R8.reuse ;  /* 0x000000083e3e7220 */ /* 0x080fe20000400000 */
[----:B------:R-:W-:Y:S01]  /*38b0*/  FMUL R63, R63, R8 ;  /* 0x000000083f3f7220 */ /* 0x000fe20000400000 */
[----:B------:R-:W-:-:S02]  /*38c0*/  F2FP.F16.F32.PACK_AB R31, R40, R39 ;  /* 0x00000027281f723e */ /* 0x000fc400000000ff */
[----:B------:R-:W-:Y:S02]  /*38d0*/  F2FP.F16.F32.PACK_AB R32, R10, R13 ;  /* 0x0000000d0a20723e */ /* 0x000fe400000000ff */
[----:B------:R-:W-:Y:S02]  /*38e0*/  F2FP.F16.F32.PACK_AB R33, R43, R42 ;  /* 0x0000002a2b21723e */ /* 0x000fe400000000ff */
[----:B------:R-:W-:Y:S02]  /*38f0*/  F2FP.F16.F32.PACK_AB R34, R12, R15 ;  /* 0x0000000f0c22723e */ /* 0x000fe400000000ff */
[----:B------:R-:W-:Y:S02]  /*3900*/  F2FP.F16.F32.PACK_AB R35, R47, R46 ;  /* 0x0000002e2f23723e */ /* 0x000fe400000000ff */
[----:B------:R-:W-:Y:S01]  /*3910*/  F2FP.F16.F32.PACK_AB R38, R16, R7 ;  /* 0x000000071026723e */ /* 0x000fe200000000ff */
[----:B---3--:R-:W-:Y:S06]  /*3920*/  @!P0 BRA `(.L_x_27) ;  /* 0x0000000000048947 */ /* 0x008fec0003800000 */
[----:B------:R-:W-:Y:S01]  /*3930*/  BPT.TRAP 0x1 ;  /* 0x000000040000795c */ /* 0x000fe20000300000 */
.L_x_27:
[----:B------:R-:W-:Y:S05]  /*3940*/  @P2 BRA `(.L_x_28) ;  /* 0x0000000000082947 */ /* 0x000fea0003800000 */
[----:B------:R-:W1:Y:S02]  /*3950*/  SYNCS.PHASECHK.TRANS64.TRYWAIT P2, [UR6+0x3800], R21 ;  /* 0x00380015ff0075a7 */ /* 0x000e640008040146 */
[----:B-1----:R-:W-:Y:S05]  /*3960*/  @!P2 BRA `(.L_x_29) ;  /* 0x0000003c009ca947 */ /* 0x002fea0003800000 */
.L_x_28:
[----:B------:R-:W-:Y:S01]  /*3970*/  ULEA UR6, UR11, UR8, 0x7 ;  /* 0x000000080b067291 */ /* 0x000fe2000f8e383f */
[----:B------:R-:W-:Y:S01]  /*3980*/  WARPGROUP.ARRIVE ;  /* 0x00000000000079c5 */ /* 0x000fe20000000000 */
[----:B------:R-:W-:Y:S01]  /*3990*/  UMOV UR7, 0xc0000010 ;  /* 0xc000001000077882 */ /* 0x000fe20000000000 */
[----:B------:R-:W-:Y:S01]  /*39a0*/  UMOV UR15, 0xc0000010 ;  /* 0xc0000010000f7882 */ /* 0x000fe20000000000 */
[----:B------:R-:W-:Y:S01]  /*39b0*/  UIADD3 UR12, UR6, 0x20, URZ ;  /* 0x00000020060c7890 */ /* 0x000fe2000fffe03f */
[----:B------:R-:W-:-:S04]  /*39c0*/  F2FP.F16.F32.PACK_AB R39, R41, R54 ;  /* 0x000000362927723e */ /* 0x000fc800000000ff */
[----:B------:R-:W-:Y:S01]  /*39d0*/  HGMMA.64x16x16.F32 R56, R24, gdesc[UR4].tnspB, R56, gsb0 ;  /* 0x4020000418387df0 */ /* 0x000fe20008000838 */
[----:B------:R-:W-:Y:S01]  /*39e0*/  UMOV UR7, 0xc0000010 ;  /* 0xc000001000077882 */ /* 0x000fe20000000000 */
[----:B------:R-:W-:Y:S01]  /*39f0*/  UMOV UR14, UR12 ;  /* 0x0000000c000e7c82 */ /* 0x000fe20008000000 */
[----:B------:R-:W-:Y:S02]  /*3a00*/  UIADD3 UR12, UR6, 0x40, URZ ;  /* 0x00000040060c7890 */ /* 0x000fe4000fffe03f */
[----:B------:R-:W-:Y:S01]  /*3a10*/  UIADD3 UR6, UR6, 0x60, URZ ;  /* 0x0000006006067890 */ /* 0x000fe2000fffe03f */
[----:B------:R-:W-:Y:S02]  /*3a20*/  WARPGROUP.DEPBAR.LE gsb0, 0x0 ;  /* 0x00008000000079c5 */ /* 0x000fe40000010000 */
[----:B------:R-:W-:-:S06]  /*3a30*/  WARPGROUP.ARRIVE ;  /* 0x00000000000079c5 */ /* 0x000fcc0000000000 */
[----:B------:R-:W-:Y:S01]  /*3a40*/  HGMMA.64x16x16.F32 R56, R28, gdesc[UR12].tnspB, R56, gsb0 ;  /* 0x4020000c1c387df0 */ /* 0x000fe20008000838 */
[----:B------:R-:W-:Y:S01]  /*3a50*/  UMOV UR14, UR12 ;  /* 0x0000000c000e7c82 */ /* 0x000fe20008000000 */
[----:B------:R-:W-:Y:S01]  /*3a60*/  UMOV UR15, 0xc0000010 ;  /* 0xc0000010000f7882 */ /* 0x000fe20000000000 */
[----:B------:R-:W-:Y:S02]  /*3a70*/  WARPGROUP.DEPBAR.LE gsb0, 0x0 ;  /* 0x00008000000079c5 */ /* 0x000fe40000010000 */
[----:B------:R-:W-:-:S06]  /*3a80*/  WARPGROUP.ARRIVE ;  /* 0x00000000000079c5 */ /* 0x000fcc0000000000 */
[----:B------:R-:W-:Y:S03]  /*3a90*/  HGMMA.64x16x16.F32 R56, R32, gdesc[UR12].tnspB, R56, gsb0 ;  /* 0x4020000c20387df0 */ /* 0x000fe60008000838 */
[----:B------:R-:W-:Y:S02]  /*3aa0*/  WARPGROUP.DEPBAR.LE gsb0, 0x0 ;  /* 0x00008000000079c5 */ /* 0x000fe40000010000 */
[----:B------:R-:W-:-:S06]  /*3ab0*/  WARPGROUP.ARRIVE ;  /* 0x00000000000079c5 */ /* 0x000fcc0000000000 */
[----:B------:R-:W-:Y:S03]  /*3ac0*/  HGMMA.64x16x16.F32 R56, R36, gdesc[UR4].tnspB, R56, gsb0 ;  /* 0x4020000424387df0 */ /* 0x000fe60008000838 */
[----:B------:R-:W-:Y:S02]  /*3ad0*/  WARPGROUP.DEPBAR.LE gsb0, 0x0 ;  /* 0x00008000000079c5 */ /* 0x000fe40000010000 */
[----:B------:R-:W-:Y:S05]  /*3ae0*/  @!P0 BRA `(.L_x_30) ;  /* 0x0000000000048947 */ /* 0x000fea0003800000 */
[----:B------:R-:W-:Y:S01]  /*3af0*/  BPT.TRAP 0x1 ;  /* 0x000000040000795c */ /* 0x000fe20000300000 */
.L_x_30:
[----:B------:R-:W-:-:S04]  /*3b00*/  ULEA UR6, UR9, UR37, 0x3 ;  /* 0x0000002509067291 */ /* 0x000fc8000f8e183f */
[----:B------:R-:W-:-:S04]  /*3b10*/  UIADD3 UR6, UR6, 0x3828, URZ ;  /* 0x0000382806067890 */ /* 0x000fc8000fffe03f */
[----:B------:R-:W-:-:S09]  /*3b20*/  UPRMT UR6, URZ, 0x654, UR6 ;  /* 0x000006543f067896 */ /* 0x000fd20008000006 */
[----:B------:R-:W-:Y:S01]  /*3b30*/  SYNCS.ARRIVE.TRANS64.RED.A1T0 RZ, [UR6], RZ ;  /* 0x000000ffffff79a7 */ /* 0x000fe20008100406 */
[----:B------:R-:W-:Y:S05]  /*3b40*/  @P1 BRA `(.L_x_31) ;  /* 0x0000000000041947 */ /* 0x000fea0003800000 */
[----:B------:R-:W-:Y:S01]  /*3b50*/  BPT.TRAP 0x1 ;  /* 0x000000040000795c */ /* 0x000fe20000300000 */
.L_x_31:
[----:B------:R-:W-:-:S04]  /*3b60*/  UIADD3 UR9, UR9, 0x1, URZ ;  /* 0x0000000109097890 */ /* 0x000fc8000fffe03f */
[----:B------:R-:W-:-:S04]  /*3b70*/  UISETP.NE.AND UP0, UPT, UR9, 0x5, UPT ;  /* 0x000000050900788c */ /* 0x000fc8000bf05270 */
[----:B------:R-:W-:Y:S01]  /*3b80*/  USEL UR9, UR9, URZ, UP0 ;  /* 0x0000003f09097287 */ /* 0x000fe20008000000 */
[----:B------:R-:W-:Y:S11]  /*3b90*/  @!P0 BRA `(.L_x_32) ;  /* 0x0000000000048947 */ /* 0x000ff60003800000 */
[----:B------:R-:W-:Y:S01]  /*3ba0*/  BPT.TRAP 0x1 ;  /* 0x000000040000795c */ /* 0x000fe20000300000 */
.L_x_32:
[----:B------:R-:W-:-:S04]  /*3bb0*/  ULEA UR6, UR9, UR37, 0x3 ;  /* 0x0000002509067291 */ /* 0x000fc8000f8e183f */
[----:B------:R-:W-:-:S04]  /*3bc0*/  UIADD3 UR6, UR6, 0x3828, URZ ;  /* 0x0000382806067890 */ /* 0x000fc8000fffe03f */
[----:B------:R-:W-:-:S09]  /*3bd0*/  UPRMT UR6, URZ, 0x654, UR6 ;  /* 0x000006543f067896 */ /* 0x000fd20008000006 */
[----:B------:R-:W-:Y:S01]  /*3be0*/  SYNCS.ARRIVE.TRANS64.RED.A1T0 RZ, [UR6], RZ ;  /* 0x000000ffffff79a7 */ /* 0x000fe20008100406 */
[----:B------:R-:W-:Y:S05]  /*3bf0*/  @P1 BRA `(.L_x_33) ;  /* 0x0000000000041947 */ /* 0x000fea0003800000 */
[----:B------:R-:W-:Y:S01]  /*3c00*/  BPT.TRAP 0x1 ;  /* 0x000000040000795c */ /* 0x000fe20000300000 */
.L_x_33:
[----:B------:R-:W-:Y:S01]  /*3c10*/  UIADD3 UR11, UR11, 0x1, URZ ;  /* 0x000000010b0b7890 */ /* 0x000fe2000fffe03f */
[C---:B------:R-:W-:Y:S01]  /*3c20*/  ISETP.GT.AND P2, PT, R3.reuse, 0x2, PT ;  /* 0x000000020300780c */ /* 0x040fe20003f44270 */
[----:B------:R-:W-:Y:S01]  /*3c30*/  UIADD3 UR9, UR9, 0x1, URZ ;  /* 0x0000000109097890 */ /* 0x000fe2000fffe03f */
[----:B------:R-:W-:Y:S01]  /*3c40*/  VIADD R3, R3, 0xffffffff ;  /* 0xffffffff03037836 */ /* 0x000fe20000000000 */
[----:B------:R-:W-:Y:S01]  /*3c50*/  UISETP.NE.AND UP2, UPT, UR11, 0x5, UPT ;  /* 0x000000050b00788c */ /* 0x000fe2000bf45270 */
[----:B------:R-:W-:Y:S01]  /*3c60*/  VIADD R0, R0, 0x40 ;  /* 0x0000004000007836 */ /* 0x000fe20000000000 */
[----:B------:R-:W-:Y:S01]  /*3c70*/  UISETP.NE.AND UP0, UPT, UR9, 0x5, UPT ;  /* 0x000000050900788c */ /* 0x000fe2000bf05270 */
[----:B------:R-:W-:Y:S01]  /*3c80*/  MOV R9, R4 ;  /* 0x0000000400097202 */ /* 0x000fe20000000f00 */
[----:B------:R-:W-:Y:S01]  /*3c90*/  USEL UR6, URZ, 0x1, UP2 ;  /* 0x000000013f067887 */ /* 0x000fe20009000000 */
[----:B------:R-:W-:Y:S01]  /*3ca0*/  IMAD.MOV.U32 R11, RZ, RZ, R6 ;  /* 0x000000ffff0b7224 */ /* 0x000fe200078e0006 */
[----:B------:R-:W-:-:S02]  /*3cb0*/  USEL UR9, UR9, URZ, UP0 ;  /* 0x0000003f09097287 */ /* 0x000fc40008000000 */
[----:B------:R-:W-:Y:S02]  /*3cc0*/  USEL UR11, UR11, URZ, UP2 ;  /* 0x0000003f0b0b7287 */ /* 0x000fe40009000000 */
[----:B------:R-:W-:Y:S01]  /*3cd0*/  LOP3.LUT R7, R64, UR6, RZ, 0x3c, !PT ;  /* 0x0000000640077c12 */ /* 0x000fe2000f8e3cff */
[----:B------:R-:W-:Y:S09]  /*3ce0*/  @P2 BRA `(.L_x_34) ;  /* 0xffffffe800702947 */ /* 0x000ff2000383ffff */
.L_x_23:
[----:B------:R-:W-:-:S13]  /*3cf0*/  ISETP.GE.AND P2, PT, R3, 0x1, PT ;  /* 0x000000010300780c */ /* 0x000fda0003f46270 */
[----:B------:R-:W-:Y:S05]  /*3d00*/  @!P2 BRA `(.L_x_35) ;  /* 0x0000001800a0a947 */ /* 0x000fea0003800000 */
[----:B-1----:R-:W-:Y:S01]  /*3d10*/  IMAD.MOV.U32 R8, RZ, RZ, R4 ;  /* 0x000000ffff087224 */ /* 0x002fe200078e0004 */
[----:B------:R-:W-:Y:S01]  /*3d20*/  ULDC UR13, c[0x0][0x28c] ;  /* 0x0000a300000d7ab9 */ /* 0x000fe20000000800 */
[----:B------:R-:W-:Y:S01]  /*3d30*/  IMAD.MOV.U32 R9, RZ, RZ, R6 ;  /* 0x000000ffff097224 */ /* 0x000fe200078e0006 */
[----:B------:R-:W-:-:S06]  /*3d40*/  ULDC UR14, c[0x0][0x604] ;  /* 0x00018100000e7ab9 */ /* 0x000fcc0000000800 */
.L_x_46:
[----:B------:R-:W-:Y:S05]  /*3d50*/  @!P0 BRA `(.L_x_36) ;  /* 0x0000000000048947 */ /* 0x000fea0003800000 */
[----:B------:R-:W-:Y:S01]  /*3d60*/  BPT.TRAP 0x1 ;  /* 0x000000040000795c */ /* 0x000fe20000300000 */
.L_x_36:
[----:B------:R-:W-:Y:S01]  /*3d70*/  ULEA UR6, UR11, UR37, 0x3 ;  /* 0x000000250b067291 */ /* 0x000fe2000f8e183f */
[----:B------:R-:W-:-:S08]  /*3d80*/  SHF.L.U32 R4, R7, 0x1f, RZ ;  /* 0x0000001f07047819 */ /* 0x000fd000000006ff */
[----:B------:R-:W1:Y:S02]  /*3d90*/  SYNCS.PHASECHK.TRANS64.TRYWAIT P2, [UR6+0x3800], R4 ;  /* 0x00380004ff0075a7 */ /* 0x000e640008040146 */
[----:B-1----:R-:W-:Y:S05]  /*3da0*/  @!P2 BRA `(.L_x_37) ;  /* 0x0000003800a4a947 */ /* 0x002fea0003800000 */
.L_x_104:
        /* <DEDUP_REMOVED lines=12> */
.L_x_38:
[C---:B-1----:R-:W-:Y:S01]  /*3e70*/  VIADD R4, R0.reuse, 0x1 ;  /* 0x0000000100047836 */ /* 0x042fe20000000000 */
[C---:B------:R-:W-:Y:S01]  /*3e80*/  ISETP.GE.AND P5, PT, R0.reuse, UR13, PT ;  /* 0x0000000d00007c0c */ /* 0x040fe2000bfa6270 */
[C---:B------:R-:W-:Y:S01]  /*3e90*/  VIADD R10, R0.reuse, 0x9 ;  /* 0x00000009000a7836 */ /* 0x040fe20000000000 */
[----:B------:R-:W-:Y:S01]  /*3ea0*/  IADD3 R6, R0, 0x8, RZ ;  /* 0x0000000800067810 */ /* 0x000fe20007ffe0ff */
[----:B------:R-:W-:Y:S01]  /*3eb0*/  ULEA UR6, UR11, UR37, 0x3 ;  /* 0x000000250b067291 */ /* 0x000fe2000f8e183f */
[----:B------:R-:W-:Y:S01]  /*3ec0*/  ISETP.GE.AND P6, PT, R4, UR13, PT ;  /* 0x0000000d04007c0c */ /* 0x000fe2000bfc6270 */
[----:B------:R-:W-:Y:S01]  /*3ed0*/  VIADD R4, R0, 0x10 ;  /* 0x0000001000047836 */ /* 0x000fe20000000000 */
[----:B------:R-:W-:Y:S02]  /*3ee0*/  FSEL R26, R26, -INF , !P5 ;  /* 0xff8000001a1a7808 */ /* 0x000fe40006800000 */
[----:B------:R-:W-:Y:S02]  /*3ef0*/  FSEL R11, R24, -INF , !P5 ;  /* 0xff800000180b7808 */ /* 0x000fe40006800000 */
[----:B------:R-:W-:Y:S01]  /*3f00*/  ISETP.GE.AND P4, PT, R4, UR13, PT ;  /* 0x0000000d04007c0c */ /* 0x000fe2000bf86270 */
[----:B------:R-:W-:Y:S01]  /*3f10*/  VIADD R4, R0, 0x11 ;  /* 0x0000001100047836 */ /* 0x000fe20000000000 */
[----:B------:R-:W-:Y:S01]  /*3f20*/  ISETP.GE.AND P2, PT, R6, UR13, PT ;  /* 0x0000000d06007c0c */ /* 0x000fe2000bf46270 */
[----:B------:R-:W-:Y:S01]  /*3f30*/  VIADD R6, R0, 0x18 ;  /* 0x0000001800067836 */ /* 0x000fe20000000000 */
[----:B------:R-:W-:-:S02]  /*3f40*/  FSEL R27, R27, -INF , !P6 ;  /* 0xff8000001b1b7808 */ /* 0x000fc40007000000 */
[----:B------:R-:W-:Y:S02]  /*3f50*/  ISETP.GE.AND P5, PT, R4, UR13, PT ;  /* 0x0000000d04007c0c */ /* 0x000fe4000bfa6270 */
[----:B------:R-:W-:Y:S02]  /*3f60*/  FMNMX R4, R26, R9, !PT ;  /* 0x000000091a047209 */ /* 0x000fe40007800000 */
[----:B------:R-:W-:Y:S01]  /*3f70*/  ISETP.GE.AND P3, PT, R10, UR13, PT ;  /* 0x0000000d0a007c0c */ /* 0x000fe2000bf66270 */
[----:B------:R-:W-:Y:S01]  /*3f80*/  VIADD R10, R0, 0x28 ;  /* 0x00000028000a7836 */ /* 0x000fe20000000000 */
[----:B------:R-:W-:Y:S02]  /*3f90*/  FSEL R30, R30, -INF , !P2 ;  /* 0xff8000001e1e7808 */ /* 0x000fe40005000000 */
[----:B------:R-:W-:Y:S02]  /*3fa0*/  FMNMX R13, R27, R4, !PT ;  /* 0x000000041b0d7209 */ /* 0x000fe40007800000 */
[----:B------:R-:W-:-:S02]  /*3fb0*/  FSEL R25, R25, -INF , !P6 ;  /* 0xff80000019197808 */ /* 0x000fc40007000000 */
[----:B------:R-:W-:Y:S02]  /*3fc0*/  ISETP.GE.AND P6, PT, R6, UR13, PT ;  /* 0x0000000d06007c0c */ /* 0x000fe4000bfc6270 */
[----:B------:R-:W-:Y:S02]  /*3fd0*/  IADD3 R6, R0, 0x19, RZ ;  /* 0x0000001900067810 */ /* 0x000fe40007ffe0ff */
[----:B------:R-:W-:Y:S02]  /*3fe0*/  FSEL R31, R31, -INF , !P3 ;  /* 0xff8000001f1f7808 */ /* 0x000fe40005800000 */
[----:B------:R-:W-:Y:S02]  /*3ff0*/  FMNMX R4, R30, R13, !PT ;  /* 0x0000000d1e047209 */ /* 0x000fe40007800000 */
[----:B------:R-:W-:Y:S02]  /*4000*/  FSEL R28, R28, -INF , !P2 ;  /* 0xff8000001c1c7808 */ /* 0x000fe40005000000 */
[----:B------:R-:W-:Y:S01]  /*4010*/  ISETP.GE.AND P2, PT, R6, UR13, PT ;  /* 0x0000000d06007c0c */ /* 0x000fe2000bf46270 */
[----:B------:R-:W-:Y:S01]  /*4020*/  VIADD R6, R0, 0x20 ;  /* 0x0000002000067836 */ /* 0x000fe20000000000 */
[----:B------:R-:W-:-:S02]  /*4030*/  FSEL R34, R34, -INF , !P4 ;  /* 0xff80000022227808 */ /* 0x000fc40006000000 */
[----:B------:R-:W-:Y:S02]  /*4040*/  FMNMX R13, R31, R4, !PT ;  /* 0x000000041f0d7209 */ /* 0x000fe40007800000 */
[----:B------:R-:W-:Y:S02]  /*4050*/  FSEL R29, R29, -INF , !P3 ;  /* 0xff8000001d1d7808 */ /* 0x000fe40005800000 */
[----:B------:R-:W-:Y:S02]  /*4060*/  FSEL R35, R35, -INF , !P5 ;  /* 0xff80000023237808 */ /* 0x000fe40006800000 */
[----:B------:R-:W-:Y:S02]  /*4070*/  FMNMX R4, R34, R13, !PT ;  /* 0x0000000d22047209 */ /* 0x000fe40007800000 */
[----:B------:R-:W-:Y:S01]  /*4080*/  ISETP.GE.AND P3, PT, R6, UR13, PT ;  /* 0x0000000d06007c0c */ /* 0x000fe2000bf66270 */
[----:B------:R-:W-:Y:S01]  /*4090*/  VIADD R6, R0, 0x21 ;  /* 0x0000002100067836 */ /* 0x000fe20000000000 */
[----:B------:R-:W-:-:S02]  /*40a0*/  FSEL R38, R38, -INF , !P6 ;  /* 0xff80000026267808 */ /* 0x000fc40007000000 */
[----:B------:R-:W-:Y:S02]  /*40b0*/  FMNMX R13, R35, R4, !PT ;  /* 0x00000004230d7209 */ /* 0x000fe40007800000 */
[----:B------:R-:W-:Y:S02]  /*40c0*/  FSEL R33, R33, -INF , !P5 ;  /* 0xff80000021217808 */ /* 0x000fe40006800000 */
[----:B------:R-:W-:Y:S01]  /*40d0*/  ISETP.GE.AND P5, PT, R6, UR13, PT ;  /* 0x0000000d06007c0c */ /* 0x000fe2000bfa6270 */
[----:B------:R-:W-:Y:S01]  /*40e0*/  VIADD R6, R0, 0x29 ;  /* 0x0000002900067836 */ /* 0x000fe20000000000 */
[----:B------:R-:W-:Y:S02]  /*40f0*/  FSEL R39, R39, -INF , !P2 ;  /* 0xff80000027277808 */ /* 0x000fe40005000000 */
[----:B------:R-:W-:Y:S02]  /*4100*/  FMNMX R4, R38, R13, !PT ;  /* 0x0000000d26047209 */ /* 0x000fe40007800000 */
[----:B------:R-:W-:-:S02]  /*4110*/  FSEL R36, R36, -INF , !P6 ;  /* 0xff80000024247808 */ /* 0x000fc40007000000 */
[----:B------:R-:W-:Y:S02]  /*4120*/  FSEL R42, R42, -INF , !P3 ;  /* 0xff8000002a2a7808 */ /* 0x000fe40005800000 */
[----:B------:R-:W-:Y:S02]  /*4130*/  FMNMX R13, R39, R4, !PT ;  /* 0x00000004270d7209 */ /* 0x000fe40007800000 */
[----:B------:R-:W-:Y:S02]  /*4140*/  ISETP.GE.AND P6, PT, R6, UR13, PT ;  /* 0x0000000d06007c0c */ /* 0x000fe4000bfc6270 */
[----:B------:R-:W-:Y:S02]  /*4150*/  IADD3 R6, R0, 0x30, RZ ;  /* 0x0000003000067810 */ /* 0x000fe40007ffe0ff */
[----:B------:R-:W-:Y:S02]  /*4160*/  FSEL R32, R32, -INF , !P4 ;  /* 0xff80000020207808 */ /* 0x000fe40006000000 */
[----:B------:R-:W-:-:S02]  /*4170*/  ISETP.GE.AND P4, PT, R10, UR13, PT ;  /* 0x0000000d0a007c0c */ /* 0x000fc4000bf86270 */
[----:B------:R-:W-:Y:S02]  /*4180*/  FSEL R43, R43, -INF , !P5 ;  /* 0xff8000002b2b7808 */ /* 0x000fe40006800000 */
[----:B------:R-:W-:Y:S02]  /*4190*/  FMNMX R4, R42, R13, !PT ;  /* 0x0000000d2a047209 */ /* 0x000fe40007800000 */
[----:B------:R-:W-:Y:S02]  /*41a0*/  FSEL R37, R37, -INF , !P2 ;  /* 0xff80000025257808 */ /* 0x000fe40005000000 */
[----:B------:R-:W-:Y:S01]  /*41b0*/  ISETP.GE.AND P2, PT, R6, UR13, PT ;  /* 0x0000000d06007c0c */ /* 0x000fe2000bf46270 */
[----:B------:R-:W-:Y:S01]  /*41c0*/  VIADD R6, R0, 0x31 ;  /* 0x0000003100067836 */ /* 0x000fe20000000000 */
[----:B------:R-:W-:Y:S02]  /*41d0*/  FSEL R46, R46, -INF , !P4 ;  /* 0xff8000002e2e7808 */ /* 0x000fe40006000000 */
[----:B------:R-:W-:-:S02]  /*41e0*/  FMNMX R13, R43, R4, !PT ;  /* 0x000000042b0d7209 */ /* 0x000fc40007800000 */
[----:B------:R-:W-:Y:S02]  /*41f0*/  FSEL R40, R40, -INF , !P3 ;  /* 0xff80000028287808 */ /* 0x000fe40005800000 */
[----:B------:R-:W-:Y:S01]  /*4200*/  ISETP.GE.AND P3, PT, R6, UR13, PT ;  /* 0x0000000d06007c0c */ /* 0x000fe2000bf66270 */
[----:B------:R-:W-:Y:S01]  /*4210*/  VIADD R6, R0, 0x38 ;  /* 0x0000003800067836 */ /* 0x000fe20000000000 */
[----:B------:R-:W-:Y:S02]  /*4220*/  FSEL R47, R47, -INF , !P6 ;  /* 0xff8000002f2f7808 */ /* 0x000fe40007000000 */
[----:B------:R-:W-:Y:S02]  /*4230*/  FMNMX R4, R46, R13, !PT ;  /* 0x0000000d2e047209 */ /* 0x000fe40007800000 */
        /* <DEDUP_REMOVED lines=8> */
[----:B------:R-:W-:-:S02]  /*42c0*/  ISETP.GE.AND P4, PT, R6, UR13, PT ;  /* 0x0000000d06007c0c */ /* 0x000fc4000bf86270 */
[----:B------:R-:W-:Y:S02]  /*42d0*/  FSEL R54, R54, -INF , !P5 ;  /* 0xff80000036367808 */ /* 0x000fe40006800000 */
[----:B------:R-:W-:Y:S02]  /*42e0*/  FMNMX R13, R51, R4, !PT ;  /* 0x00000004330d7209 */ /* 0x000fe40007800000 */
[----:B------:R-:W-:Y:S02]  /*42f0*/  FSEL R55, R55, -INF , !P4 ;  /* 0xff80000037377808 */ /* 0x000fe40006000000 */
[----:B------:R-:W-:Y:S02]  /*4300*/  FMNMX R4, R54, R13, !PT ;  /* 0x0000000d36047209 */ /* 0x000fe40007800000 */
[----:B------:R-:W-:Y:S02]  /*4310*/  P2R R15, PR, RZ, 0x2 ;  /* 0x00000002ff0f7803 */ /* 0x000fe40000000000 */
[----:B------:R-:W-:-:S02]  /*4320*/  FMNMX R10, R55, R4, !PT ;  /* 0x00000004370a7209 */ /* 0x000fc40007800000 */
[----:B------:R-:W-:Y:S02]  /*4330*/  FMNMX R4, R11, R8, !PT ;  /* 0x000000080b047209 */ /* 0x000fe40007800000 */
[----:B------:R-:W-:Y:S01]  /*4340*/  FSEL R45, R45, -INF , !P6 ;  /* 0xff8000002d2d7808 */ /* 0x000fe20007000000 */
[----:B------:R-:W1:Y:S01]  /*4350*/  SHFL.BFLY PT, R13, R10, 0x1, 0x1f ;  /* 0x0c201f000a0d7f89 */ /* 0x000e6200000e0000 */
[----:B------:R-:W-:Y:S02]  /*4360*/  FSEL R48, R48, -INF , !P2 ;  /* 0xff80000030307808 */ /* 0x000fe40005000000 */
[----:B------:R-:W-:Y:S02]  /*4370*/  FSEL R49, R49, -INF , !P3 ;  /* 0xff80000031317808 */ /* 0x000fe40005800000 */
[----:B------:R-:W-:Y:S02]  /*4380*/  FSEL R53, R53, -INF , !P4 ;  /* 0xff80000035357808 */ /* 0x000fe40006000000 */
[----:B------:R-:W-:-:S02]  /*4390*/  FSEL R52, R52, -INF , !P5 ;  /* 0xff80000034347808 */ /* 0x000fc40006800000 */
[----:B-1----:R-:W-:-:S05]  /*43a0*/  FMNMX R12, R10, R13, !PT ;  /* 0x0000000d0a0c7209 */ /* 0x002fca0007800000 */
[----:B------:R-:W1:Y:S02]  /*43b0*/  SHFL.BFLY PT, R13, R12, 0x2, 0x1f ;  /* 0x0c401f000c0d7f89 */ /* 0x000e6400000e0000 */
[----:B-1----:R-:W-:Y:S02]  /*43c0*/  FMNMX R6, R12, R13, !PT ;  /* 0x0000000d0c067209 */ /* 0x002fe40007800000 */
[----:B------:R-:W-:Y:S02]  /*43d0*/  FMNMX R13, R25, R4, !PT ;  /* 0x00000004190d7209 */ /* 0x000fe40007800000 */
[----:B------:R-:W-:Y:S02]  /*43e0*/  FSETP.NEU.AND P1, PT, R6, -INF , PT ;  /* 0xff8000000600780b */ /* 0x000fe40003f2d000 */
[----:B------:R-:W-:Y:S02]  /*43f0*/  FMNMX R4, R28, R13, !PT ;  /* 0x0000000d1c047209 */ /* 0x000fe40007800000 */
[----:B------:R-:W-:-:S02]  /*4400*/  FSEL R14, R6, RZ, P1 ;  /* 0x000000ff060e7208 */ /* 0x000fc40000800000 */
[----:B------:R-:W-:Y:S02]  /*4410*/  FMNMX R13, R29, R4, !PT ;  /* 0x000000041d0d7209 */ /* 0x000fe40007800000 */
[----:B------:R-:W-:Y:S01]  /*4420*/  ISETP.NE.AND P1, PT, R15, RZ, PT ;  /* 0x000000ff0f00720c */ /* 0x000fe20003f25270 */
[----:B------:R-:W-:Y:S01]  /*4430*/  FMUL R10, R14, UR14 ;  /* 0x0000000e0e0a7c20 */ /* 0x000fe20008400000 */
[----:B------:R-:W-:Y:S01]  /*4440*/  FMNMX R4, R32, R13, !PT ;  /* 0x0000000d20047209 */ /* 0x000fe20007800000 */
[----:B------:R-:W-:Y:S02]  /*4450*/  FADD R14, -R14, R9 ;  /* 0x000000090e0e7221 */ /* 0x000fe40000000100 */
        /* <DEDUP_REMOVED lines=18> */
[----:B------:R-:W-:Y:S01]  /*4580*/  FFMA R19, R55, UR14, -R10 ;  /* 0x0000000e37137c23 */ /* 0x000fe2000800080a */
[----:B------:R-:W-:Y:S01]  /*4590*/  FSETP.GEU.AND P4, PT, R34, -126, PT ;  /* 0xc2fc00002200780b */ /* 0x000fe20003f8e000 */
[----:B------:R-:W-:Y:S01]  /*45a0*/  @!P6 FMUL R26, R26, 0.5 ;  /* 0x3f0000001a1ae820 */ /* 0x000fe20000400000 */
[----:B------:R-:W-:Y:S01]  /*45b0*/  FMNMX R4, R44, R13, !PT ;  /* 0x0000000d2c047209 */ /* 0x000fe20007800000 */
[----:B------:R-:W-:Y:S01]  /*45c0*/  FMUL R14, R14, UR14 ;  /* 0x0000000e0e0e7c20 */ /* 0x000fe20008400000 */
[----:B------:R-:W-:Y:S01]  /*45d0*/  FSETP.GEU.AND P5, PT, R12, -126, PT ;  /* 0xc2fc00000c00780b */ /* 0x000fe20003fae000 */
[----:B------:R-:W-:Y:S01]  /*45e0*/  @!P2 FMUL R27, R27, 0.5 ;  /* 0x3f0000001b1ba820 */ /* 0x000fe20000400000 */
[----:B------:R-:W-:Y:S01]  /*45f0*/  FMNMX R13, R45, R4, !PT ;  /* 0x000000042d0d7209 */ /* 0x000fe20007800000 */
[----:B------:R-:W1:Y:S02]  /*4600*/  MUFU.EX2 R20, R26 ;  /* 0x0000001a00147308 */ /* 0x000e640000000800 */
[----:B------:R-:W-:Y:S01]  /*4610*/  @!P3 FMUL R30, R30, 0.5 ;  /* 0x3f0000001e1eb820 */ /* 0x000fe20000400000 */
[----:B------:R-:W-:-:S03]  /*4620*/  FMNMX R4, R48, R13, !PT ;  /* 0x0000000d30047209 */ /* 0x000fc60007800000 */
[----:B------:R-:W-:Y:S01]  /*4630*/  @!P4 FMUL R34, R34, 0.5 ;  /* 0x3f0000002222c820 */ /* 0x000fe20000400000 */
[----:B------:R-:W-:Y:S01]  /*4640*/  FMNMX R13, R49, R4, !PT ;  /* 0x00000004310d7209 */ /* 0x000fe20007800000 */
[----:B------:R-:W2:Y:S02]  /*4650*/  MUFU.EX2 R31, R27 ;  /* 0x0000001b001f7308 */ /* 0x000ea40000000800 */
[----:B------:R-:W-:Y:S01]  /*4660*/  @!P5 FMUL R12, R12, 0.5 ;  /* 0x3f0000000c0cd820 */ /* 0x000fe20000400000 */
[----:B------:R-:W-:-:S04]  /*4670*/  FMNMX R4, R52, R13, !PT ;  /* 0x0000000d34047209 */ /* 0x000fc80007800000 */
[----:B------:R-:W-:Y:S01]  /*4680*/  FMNMX R4, R53, R4, !PT ;  /* 0x0000000435047209 */ /* 0x000fe20007800000 */
[----:B------:R-:W3:Y:S01]  /*4690*/  MUFU.EX2 R22, R30 ;  /* 0x0000001e00167308 */ /* 0x000ee20000000800 */
[----:B-1----:R-:W-:Y:S01]  /*46a0*/  @!P6 FMUL R20, R20, R20 ;  /* 0x000000141414e220 */ /* 0x002fe20000400000 */
[----:B------:R-:W-:Y:S02]  /*46b0*/  FSETP.GEU.AND P6, PT, R15, -126, PT ;  /* 0xc2fc00000f00780b */ /* 0x000fe40003fce000 */
[----:B------:R-:W1:Y:S04]  /*46c0*/  SHFL.BFLY PT, R13, R4, 0x1, 0x1f ;  /* 0x0c201f00040d7f89 */ /* 0x000e6800000e0000 */
[----:B------:R-:W4:Y:S01]  /*46d0*/  MUFU.EX2 R64, R34 ;  /* 0x0000002200407308 */ /* 0x000f220000000800 */
[----:B--2---:R-:W-:Y:S01]  /*46e0*/  @!P2 FMUL R31, R31, R31 ;  /* 0x0000001f1f1fa220 */ /* 0x004fe20000400000 */
[----:B------:R-:W-:-:S05]  /*46f0*/  FSETP.GEU.AND P2, PT, R38, -126, PT ;  /* 0xc2fc00002600780b */ /* 0x000fca0003f4e000 */
[----:B------:R-:W-:Y:S01]  /*4700*/  @!P6 FMUL R15, R15, 0.5 ;  /* 0x3f0000000f0fe820 */ /* 0x000fe20000400000 */
[----:B------:R2:W5:Y:S01]  /*4710*/  MUFU.EX2 R35, R12 ;  /* 0x0000000c00237308 */ /* 0x0005620000000800 */
[----:B---3--:R-:W-:Y:S01]  /*4720*/  @!P3 FMUL R22, R22, R22 ;  /* 0x000000161616b220 */ /* 0x008fe20000400000 */
[----:B------:R-:W-:-:S05]  /*4730*/  FSETP.GEU.AND P3, PT, R16, -126, PT ;  /* 0xc2fc00001000780b */ /* 0x000fca0003f6e000 */
[----:B------:R-:W-:Y:S01]  /*4740*/  @!P2 FMUL R38, R38, 0.5 ;  /* 0x3f0000002626a820 */ /* 0x000fe20000400000 */
[----:B------:R3:W3:Y:S01]  /*4750*/  MUFU.EX2 R39, R15 ;  /* 0x0000000f00277308 */ /* 0x0006e20000000800 */
[----:B--2---:R-:W-:Y:S01]  /*4760*/  FFMA R12, R43, UR14, -R10 ;  /* 0x0000000e2b0c7c23 */ /* 0x004fe2000800080a */
[----:B----4-:R-:W-:Y:S01]  /*4770*/  @!P4 FMUL R64, R64, R64 ;  /* 0x000000404040c220 */ /* 0x010fe20000400000 */
[----:B-1----:R-:W-:-:S03]  /*4780*/  FMNMX R4, R4, R13, !PT ;  /* 0x0000000d04047209 */ /* 0x002fc60007800000 */
[----:B------:R-:W-:Y:S01]  /*4790*/  FSETP.GEU.AND P4, PT, R12, -126, PT ;  /* 0xc2fc00000c00780b */ /* 0x000fe20003f8e000 */
[----:B------:R-:W-:Y:S01]  /*47a0*/  @!P3 FMUL R16, R16, 0.5 ;  /* 0x3f0000001010b820 */ /* 0x000fe20000400000 */
[----:B------:R-:W1:Y:S01]  /*47b0*/  MUFU.EX2 R42, R38 ;  /* 0x00000026002a7308 */ /* 0x000e620000000800 */
[----:B-----5:R-:W-:Y:S01]  /*47c0*/  @!P5 FMUL R35, R35, R35 ;  /* 0x000000232323d220 */ /* 0x020fe20000400000 */
[----:B------:R-:W-:Y:S01]  /*47d0*/  FSETP.GEU.AND P5, PT, R17, -126, PT ;  /* 0xc2fc00001100780b */ /* 0x000fe20003fae000 */
[----:B------:R-:W2:Y:S01]  /*47e0*/  SHFL.BFLY PT, R13, R4, 0x2, 0x1f ;  /* 0x0c401f00040d7f89 */ /* 0x000ea200000e0000 */
[----:B---3--:R-:W-:-:S04]  /*47f0*/  FFMA R15, R46, UR14, -R10 ;  /* 0x0000000e2e0f7c23 */ /* 0x008fc8000800080a */
[----:B------:R3:W4:Y:S01]  /*4800*/  MUFU.EX2 R43, R16 ;  /* 0x00000010002b7308 */ /* 0x0007220000000800 */
[----:B------:R-:W-:Y:S01]  /*4810*/  @!P6 FMUL R39, R39, R39 ;  /* 0x000000272727e220 */ /* 0x000fe20000400000 */
[----:B------:R-:W-:Y:S01]  /*4820*/  FSETP.GEU.AND P6, PT, R15, -126, PT ;  /* 0xc2fc00000f00780b */ /* 0x000fe20003fce000 */
[----:B------:R-:W-:-:S04]  /*4830*/  @!P4 FMUL R12, R12, 0.5 ;  /* 0x3f0000000c0cc820 */ /* 0x000fc80000400000 */
[----:B------:R-:W-:Y:S01]  /*4840*/  @!P5 FMUL R17, R17, 0.5 ;  /* 0x3f0000001111d820 */ /* 0x000fe20000400000 */
[----:B------:R5:W2:Y:S01]  /*4850*/  MUFU.EX2 R46, R12 ;  /* 0x0000000c002e7308 */ /* 0x000aa20000000800 */
[----:B-1----:R-:W-:Y:S01]  /*4860*/  @!P2 FMUL R42, R42, R42 ;  /* 0x0000002a2a2aa220 */ /* 0x002fe20000400000 */
[----:B------:R-:W-:Y:S01]  /*4870*/  FSETP.GEU.AND P2, PT, R18, -126, PT ;  /* 0xc2fc00001200780b */ /* 0x000fe20003f4e000 */
[----:B---3--:R-:W-:-:S04]  /*4880*/  FFMA R16, R50, UR14, -R10 ;  /* 0x0000000e32107c23 */ /* 0x008fc8000800080a */
[----:B------:R-:W-:Y:S01]  /*4890*/  @!P6 FMUL R15, R15, 0.5 ;  /* 0x3f0000000f0fe820 */ /* 0x000fe20000400000 */
[----:B------:R1:W3:Y:S01]  /*48a0*/  MUFU.EX2 R65, R17 ;  /* 0x0000001100417308 */ /* 0x0002e20000000800 */
[----:B----4-:R-:W-:Y:S01]  /*48b0*/  @!P3 FMUL R43, R43, R43 ;  /* 0x0000002b2b2bb220 */ /* 0x010fe20000400000 */
[----:B------:R-:W-:Y:S01]  /*48c0*/  FSETP.GEU.AND P3, PT, R16, -126, PT ;  /* 0xc2fc00001000780b */ /* 0x000fe20003f6e000 */
[----:B-----5:R-:W-:Y:S01]  /*48d0*/  FFMA R12, R54, UR14, -R10 ;  /* 0x0000000e360c7c23 */ /* 0x020fe2000800080a */
[----:B--2---:R-:W-:-:S03]  /*48e0*/  FMNMX R4, R4, R13, !PT ;  /* 0x0000000d04047209 */ /* 0x004fc60007800000 */
[----:B------:R-:W-:Y:S01]  /*48f0*/  @!P2 FMUL R18, R18, 0.5 ;  /* 0x3f0000001212a820 */ /* 0x000fe20000400000 */
[----:B------:R-:W2:Y:S01]  /*4900*/  MUFU.EX2 R47, R15 ;  /* 0x0000000f002f7308 */ /* 0x000ea20000000800 */
[----:B-1----:R-:W-:Y:S01]  /*4910*/  FFMA R17, R51, UR14, -R10 ;  /* 0x0000000e33117c23 */ /* 0x002fe2000800080a */
[----:B------:R-:W-:-:S04]  /*4920*/  @!P4 FMUL R46, R46, R46 ;  /* 0x0000002e2e2ec220 */ /* 0x000fc80000400000 */
[----:B------:R-:W-:Y:S01]  /*4930*/  FSETP.GEU.AND P4, PT, R17, -126, PT ;  /* 0xc2fc00001100780b */ /* 0x000fe20003f8e000 */
[----:B------:R-:W-:Y:S01]  /*4940*/  @!P3 FMUL R16, R16, 0.5 ;  /* 0x3f0000001010b820 */ /* 0x000fe20000400000 */
[----:B------:R-:W1:Y:S01]  /*4950*/  MUFU.EX2 R50, R18 ;  /* 0x0000001200327308 */ /* 0x000e620000000800 */
[----:B---3--:R-:W-:Y:S01]  /*4960*/  @!P5 FMUL R65, R65, R65 ;  /* 0x000000414141d220 */ /* 0x008fe20000400000 */
[----:B------:R-:W-:-:S04]  /*4970*/  FSETP.NEU.AND P5, PT, R4, -INF , PT ;  /* 0xff8000000400780b */ /* 0x000fc80003fad000 */
[----:B------:R-:W-:Y:S02]  /*4980*/  FSEL R13, R4, RZ, P5 ;  /* 0x000000ff040d7208 */ /* 0x000fe40002800000 */
[----:B------:R-:W3:Y:S01]  /*4990*/  MUFU.EX2 R51, R16 ;  /* 0x0000001000337308 */ /* 0x000ee20000000800 */
[----:B--2---:R-:W-:Y:S01]  /*49a0*/  @!P6 FMUL R47, R47, R47 ;  /* 0x0000002f2f2fe220 */ /* 0x004fe20000400000 */
[----:B------:R-:W-:Y:S01]  /*49b0*/  FSETP.GEU.AND P6, PT, R19, -126, PT ;  /* 0xc2fc00001300780b */ /* 0x000fe20003fce000 */
[----:B------:R-:W-:Y:S01]  /*49c0*/  FMUL R10, R13, UR14 ;  /* 0x0000000e0d0a7c20 */ /* 0x000fe20008400000 */
[----:B------:R-:W-:Y:S01]  /*49d0*/  @!P4 FMUL R17, R17, 0.5 ;  /* 0x3f0000001111c820 */ /* 0x000fe20000400000 */
[----:B------:R-:W-:Y:S01]  /*49e0*/  FSETP.GEU.AND P5, PT, R12, -126, PT ;  /* 0xc2fc00000c00780b */ /* 0x000fe20003fae000 */
[----:B------:R-:W-:Y:S01]  /*49f0*/  FADD R8, -R13, R8 ;  /* 0x000000080d087221 */ /* 0x000fe20000000100 */
[--C-:B------:R-:W-:Y:S01]  /*4a00*/  FFMA R11, R11, UR14, -R10.reuse ;  /* 0x0000000e0b0b7c23 */ /* 0x100fe2000800080a */
[----:B------:R-:W2:Y:S01]  /*4a10*/  MUFU.EX2 R54, R17 ;  /* 0x0000001100367308 */ /* 0x000ea20000000800 */
[----:B-1----:R-:W-:Y:S01]  /*4a20*/  @!P2 FMUL R50, R50, R50 ;  /* 0x000000323232a220 */ /* 0x002fe20000400000 */
[--C-:B------:R-:W-:Y:S01]  /*4a30*/  FFMA R25, R25, UR14, -R10.reuse ;  /* 0x0000000e19197c23 */ /* 0x100fe2000800080a */
[--C-:B------:R-:W-:Y:S01]  /*4a40*/  FFMA R28, R28, UR14, -R10.reuse ;  /* 0x0000000e1c1c7c23 */ /* 0x100fe2000800080a */
[----:B------:R-:W-:Y:S01]  /*4a50*/  FSETP.GEU.AND P2, PT, R11, -126, PT ;  /* 0xc2fc00000b00780b */ /* 0x000fe20003f4e000 */
[--C-:B------:R-:W-:Y:S01]  /*4a60*/  FFMA R32, R32, UR14, -R10.reuse ;  /* 0x0000000e20207c23 */ /* 0x100fe2000800080a */
[--C-:B------:R-:W-:Y:S01]  /*4a70*/  FFMA R33, R33, UR14, -R10.reuse ;  /* 0x0000000e21217c23 */ /* 0x100fe2000800080a */
[----:B------:R-:W-:Y:S01]  /*4a80*/  @!P6 FMUL R19, R19, 0.5 ;  /* 0x3f0000001313e820 */ /* 0x000fe20000400000 */
[--C-:B------:R-:W-:Y:S01]  /*4a90*/  FFMA R29, R29, UR14, -R10.reuse ;  /* 0x0000000e1d1d7c23 */ /* 0x100fe2000800080a */
[----:B---3--:R-:W-:Y:S01]  /*4aa0*/  @!P3 FMUL R51, R51, R51 ;  /* 0x000000333333b220 */ /* 0x008fe20000400000 */
[----:B------:R-:W-:Y:S01]  /*4ab0*/  @!P5 FMUL R12, R12, 0.5 ;  /* 0x3f0000000c0cd820 */ /* 0x000fe20000400000 */
        /* <DEDUP_REMOVED lines=11> */
[--C-:B------:R-:W-:Y:S01]  /*4b70*/  FFMA R45, R45, UR14, -R10.reuse ;  /* 0x0000000e2d2d7c23 */ /* 0x100fe2000800080a */
[--C-:B------:R-:W-:Y:S01]  /*4b80*/  FFMA R49, R49, UR14, -R10.reuse ;  /* 0x0000000e31317c23 */ /* 0x100fe2000800080a */
[----:B------:R-:W-:Y:S01]  /*4b90*/  @!P3 FMUL R25, R25, 0.5 ;  /* 0x3f0000001919b820 */ /* 0x000fe20000400000 */
[--C-:B------:R-:W-:Y:S01]  /*4ba0*/  FFMA R48, R48, UR14, -R10.reuse ;  /* 0x0000000e30307c23 */ /* 0x100fe2000800080a */
[--C-:B------:R-:W-:Y:S01]  /*4bb0*/  FFMA R52, R52, UR14, -R10.reuse ;  /* 0x0000000e34347c23 */ /* 0x100fe2000800080a */
[----:B------:R-:W-:Y:S01]  /*4bc0*/  FFMA R10, R53, UR14, -R10 ;  /* 0x0000000e350a7c23 */ /* 0x000fe2000800080a */
[----:B------:R-:W3:Y:S01]  /*4bd0*/  MUFU.EX2 R24, R11 ;  /* 0x0000000b00187308 */ /* 0x000ee20000000800 */
[----:B-1----:R-:W-:Y:S01]  /*4be0*/  @!P6 FMUL R66, R66, R66 ;  /* 0x000000424242e220 */ /* 0x002fe20000400000 */
[----:B------:R-:W-:Y:S01]  /*4bf0*/  FSETP.GEU.AND P6, PT, R32, -126, PT ;  /* 0xc2fc00002000780b */ /* 0x000fe20003fce000 */
[----:B------:R-:W-:Y:S01]  /*4c00*/  FMUL R8, R8, UR14 ;  /* 0x0000000e08087c20 */ /* 0x000fe20008400000 */
[----:B------:R-:W-:Y:S01]  /*4c10*/  @!P4 FMUL R28, R28, 0.5 ;  /* 0x3f0000001c1cc820 */ /* 0x000fe20000400000 */
[----:B------:R-:W-:Y:S01]  /*4c20*/  FADD R16, R20, R65 ;  /* 0x0000004114107221 */ /* 0x000fe20000000000 */
[----:B------:R-:W-:Y:S01]  /*4c30*/  FADD R21, R64, R51 ;  /* 0x0000003340157221 */ /* 0x000fe20000000000 */
[----:B------:R-:W-:Y:S01]  /*4c40*/  FADD R18, R22, R47 ;  /* 0x0000002f16127221 */ /* 0x000fe20000000000 */
[----:B------:R1:W4:Y:S01]  /*4c50*/  MUFU.EX2 R15, R25 ;  /* 0x00000019000f7308 */ /* 0x0003220000000800 */
[----:B--2---:R-:W-:Y:S01]  /*4c60*/  @!P5 FMUL R55, R55, R55 ;  /* 0x000000373737d220 */ /* 0x004fe20000400000 */
[----:B------:R-:W-:-:S03]  /*4c70*/  FSETP.GEU.AND P5, PT, R29, -126, PT ;  /* 0xc2fc00001d00780b */ /* 0x000fc60003fae000 */
[----:B------:R-:W-:Y:S02]  /*4c80*/  FADD R23, R42, R55 ;  /* 0x000000372a177221 */ /* 0x000fe40000000000 */
[----:B------:R-:W-:Y:S01]  /*4c90*/  @!P6 FMUL R32, R32, 0.5 ;  /* 0x3f0000002020e820 */ /* 0x000fe20000400000 */
[----:B------:R-:W2:Y:S01]  /*4ca0*/  MUFU.EX2 R26, R28 ;  /* 0x0000001c001a7308 */ /* 0x000ea20000000800 */
[----:B---3--:R-:W-:Y:S01]  /*4cb0*/  @!P2 FMUL R24, R24, R24 ;  /* 0x000000181818a220 */ /* 0x008fe20000400000 */
[----:B------:R-:W-:Y:S01]  /*4cc0*/  FSETP.GEU.AND P2, PT, R33, -126, PT ;  /* 0xc2fc00002100780b */ /* 0x000fe20003f4e000 */
[----:B-1----:R-:W-:-:S04]  /*4cd0*/  FADD R25, R43, R66 ;  /* 0x000000422b197221 */ /* 0x002fc80000000000 */
[----:B------:R-:W-:Y:S01]  /*4ce0*/  @!P5 FMUL R29, R29, 0.5 ;  /* 0x3f0000001d1dd820 */ /* 0x000fe20000400000 */
[----:B------:R-:W1:Y:S01]  /*4cf0*/  MUFU.EX2 R32, R32 ;  /* 0x0000002000207308 */ /* 0x000e620000000800 */
[----:B----4-:R-:W-:Y:S01]  /*4d00*/  @!P3 FMUL R15, R15, R15 ;  /* 0x0000000f0f0fb220 */ /* 0x010fe20000400000 */
[----:B------:R-:W-:-:S05]  /*4d10*/  FSETP.GEU.AND P3, PT, R36, -126, PT ;  /* 0xc2fc00002400780b */ /* 0x000fca0003f6e000 */
[----:B------:R-:W-:Y:S01]  /*4d20*/  @!P2 FMUL R33, R33, 0.5 ;  /* 0x3f0000002121a820 */ /* 0x000fe20000400000 */
[----:B------:R3:W4:Y:S01]  /*4d30*/  MUFU.EX2 R11, R29 ;  /* 0x0000001d000b7308 */ /* 0x0007220000000800 */
[----:B--2---:R-:W-:Y:S01]  /*4d40*/  @!P4 FMUL R26, R26, R26 ;  /* 0x0000001a1a1ac220 */ /* 0x004fe20000400000 */
[----:B------:R-:W-:-:S05]  /*4d50*/  FSETP.GEU.AND P4, PT, R37, -126, PT ;  /* 0xc2fc00002500780b */ /* 0x000fca0003f8e000 */
[----:B------:R-:W-:Y:S01]  /*4d60*/  @!P3 FMUL R36, R36, 0.5 ;  /* 0x3f0000002424b820 */ /* 0x000fe20000400000 */
[----:B------:R-:W2:Y:S01]  /*4d70*/  MUFU.EX2 R33, R33 ;  /* 0x0000002100217308 */ /* 0x000ea20000000800 */
[----:B-1----:R-:W-:Y:S01]  /*4d80*/  @!P6 FMUL R32, R32, R32 ;  /* 0x000000202020e220 */ /* 0x002fe20000400000 */
[----:B------:R-:W-:Y:S01]  /*4d90*/  FSETP.GEU.AND P6, PT, R41, -126, PT ;  /* 0xc2fc00002900780b */ /* 0x000fe20003fce000 */
[----:B---3--:R-:W-:Y:S01]  /*4da0*/  FADD R29, R16, R21 ;  /* 0x00000015101d7221 */ /* 0x008fe20000000000 */
[----:B------:R-:W-:-:S03]  /*4db0*/  FADD R16, R31, R46 ;  /* 0x0000002e1f107221 */ /* 0x000fc60000000000 */
[----:B------:R-:W-:Y:S01]  /*4dc0*/  @!P4 FMUL R37, R37, 0.5 ;  /* 0x3f0000002525c820 */ /* 0x000fe20000400000 */
[----:B------:R-:W1:Y:S01]  /*4dd0*/  MUFU.EX2 R30, R36 ;  /* 0x00000024001e7308 */ /* 0x000e620000000800 */
[----:B----4-:R-:W-:Y:S01]  /*4de0*/  @!P5 FMUL R11, R11, R11 ;  /* 0x0000000b0b0bd220 */ /* 0x010fe20000400000 */
[----:B------:R-:W-:-:S05]  /*4df0*/  FSETP.GEU.AND P5, PT, R40, -126, PT ;  /* 0xc2fc00002800780b */ /* 0x000fca0003fae000 */
[----:B------:R-:W-:Y:S01]  /*4e00*/  @!P6 FMUL R41, R41, 0.5 ;  /* 0x3f0000002929e820 */ /* 0x000fe20000400000 */
[----:B------:R-:W3:Y:S01]  /*4e10*/  MUFU.EX2 R37, R37 ;  /* 0x0000002500257308 */ /* 0x000ee20000000800 */
[----:B--2---:R-:W-:Y:S01]  /*4e20*/  @!P2 FMUL R33, R33, R33 ;  /* 0x000000212121a220 */ /* 0x004fe20000400000 */
[----:B------:R-:W-:-:S05]  /*4e30*/  FSETP.GEU.AND P2, PT, R44, -126, PT ;  /* 0xc2fc00002c00780b */ /* 0x000fca0003f4e000 */
[----:B------:R-:W-:Y:S01]  /*4e40*/  @!P5 FMUL R40, R40, 0.5 ;  /* 0x3f0000002828d820 */ /* 0x000fe20000400000 */
[----:B------:R-:W2:Y:S01]  /*4e50*/  MUFU.EX2 R12, R41 ;  /* 0x00000029000c7308 */ /* 0x000ea20000000800 */
[----:B-1----:R-:W-:Y:S01]  /*4e60*/  @!P3 FMUL R30, R30, R30 ;  /* 0x0000001e1e1eb220 */ /* 0x002fe20000400000 */
[----:B------:R-:W-:-:S05]  /*4e70*/  FSETP.GEU.AND P3, PT, R45, -126, PT ;  /* 0xc2fc00002d00780b */ /* 0x000fca0003f6e000 */
[----:B------:R-:W-:Y:S01]  /*4e80*/  @!P2 FMUL R44, R44, 0.5 ;  /* 0x3f0000002c2ca820 */ /* 0x000fe20000400000 */
[----:B------:R-:W1:Y:S01]  /*4e90*/  MUFU.EX2 R17, R40 ;  /* 0x0000002800117308 */ /* 0x000e620000000800 */
[----:B---3--:R-:W-:Y:S01]  /*4ea0*/  @!P4 FMUL R37, R37, R37 ;  /* 0x000000252525c220 */ /* 0x008fe20000400000 */
        /* <DEDUP_REMOVED lines=10> */
[----:B------:R-:W-:Y:S01]  /*4f50*/  FADD R18, R35, R50 ;  /* 0x0000003223127221 */ /* 0x000fe20000000000 */
[----:B------:R-:W-:Y:S02]  /*4f60*/  FADD R23, R39, R54 ;  /* 0x0000003627177221 */ /* 0x000fe40000000000 */
[----:B------:R-:W-:Y:S01]  /*4f70*/  @!P6 FMUL R52, R52, 0.5 ;  /* 0x3f0000003434e820 */ /* 0x000fe20000400000 */
[----:B------:R-:W1:Y:S01]  /*4f80*/  MUFU.EX2 R36, R49 ;  /* 0x0000003100247308 */ /* 0x000e620000000800 */
[----:B----4-:R-:W-:Y:S01]  /*4f90*/  @!P2 FMUL R19, R19, R19 ;  /* 0x000000131313a220 */ /* 0x010fe20000400000 */
[----:B------:R-:W-:Y:S01]  /*4fa0*/  FSETP.GEU.AND P2, PT, R10, -126, PT ;  /* 0xc2fc00000a00780b */ /* 0x000fe20003f4e000 */
[----:B------:R-:W-:Y:S01]  /*4fb0*/  FADD R41, R18, R25 ;  /* 0x0000001912297221 */ /* 0x000fe20000000000 */
[----:B------:R-:W-:Y:S01]  /*4fc0*/  FADD R40, R16, R23 ;  /* 0x0000001710287221 */ /* 0x000fe20000000000 */
[----:B------:R-:W-:-:S02]  /*4fd0*/  FADD R29, R29, R44 ;  /* 0x0000002c1d1d7221 */ /* 0x000fc40000000000 */
[----:B------:R-:W-:Y:S01]  /*4fe0*/  @!P5 FMUL R48, R48, 0.5 ;  /* 0x3f0000003030d820 */ /* 0x000fe20000400000 */
[----:B------:R-:W3:Y:S01]  /*4ff0*/  MUFU.EX2 R13, R52 ;  /* 0x00000034000d7308 */ /* 0x000ee20000000800 */
[----:B--2---:R-:W-:Y:S01]  /*5000*/  @!P3 FMUL R34, R34, R34 ;  /* 0x000000222222b220 */ /* 0x004fe20000400000 */
[----:B------:R-:W-:Y:S01]  /*5010*/  FSETP.GEU.AND P3, PT, R14, -126, PT ;  /* 0xc2fc00000e00780b */ /* 0x000fe20003f6e000 */
[----:B------:R-:W-:Y:S02]  /*5020*/  FADD R40, R40, R41 ;  /* 0x0000002928287221 */ /* 0x000fe40000000000 */
[----:B------:R-:W-:Y:S01]  /*5030*/  FADD R16, R11, R34 ;  /* 0x000000220b107221 */ /* 0x000fe20000000000 */
[----:B------:R-:W-:Y:S01]  /*5040*/  F2FP.F16.F32.PACK_AB R34, R34, R19 ;  /* 0x000000132222723e */ /* 0x000fe200000000ff */
[----:B------:R-:W-:Y:S01]  /*5050*/  @!P2 FMUL R10, R10, 0.5 ;  /* 0x3f0000000a0aa820 */ /* 0x000fe20000400000 */
[----:B------:R-:W2:Y:S01]  /*5060*/  MUFU.EX2 R9, R48 ;  /* 0x0000003000097308 */ /* 0x000ea20000000800 */
[----:B-1----:R-:W-:Y:S01]  /*5070*/  @!P4 FMUL R36, R36, R36 ;  /* 0x000000242424c220 */ /* 0x002fe20000400000 */
[----:B------:R-:W-:Y:S01]  /*5080*/  FSETP.GEU.AND P4, PT, R8, -126, PT ;  /* 0xc2fc00000800780b */ /* 0x000fe20003f8e000 */
[----:B------:R-:W-:-:S02]  /*5090*/  FADD R29, R29, R40 ;  /* 0x000000281d1d7221 */ /* 0x000fc40000000000 */
[----:B------:R-:W-:Y:S02]  /*50a0*/  FADD R21, R33, R36 ;  /* 0x0000002421157221 */ /* 0x000fe40000000000 */
[----:B------:R-:W-:Y:S01]  /*50b0*/  @!P3 FMUL R14, R14, 0.5 ;  /* 0x3f0000000e0eb820 */ /* 0x000fe20000400000 */
[----:B------:R1:W4:Y:S01]  /*50c0*/  MUFU.EX2 R38, R10 ;  /* 0x0000000a00267308 */ /* 0x0003220000000800 */
[----:B---3--:R-:W-:-:S04]  /*50d0*/  @!P6 FMUL R13, R13, R13 ;  /* 0x0000000d0d0de220 */ /* 0x008fc80000400000 */
[----:B------:R-:W-:Y:S01]  /*50e0*/  FADD R25, R30, R13 ;  /* 0x0000000d1e197221 */ /* 0x000fe20000000000 */
[----:B------:R-:W-:Y:S01]  /*50f0*/  F2FP.F16.F32.PACK_AB R30, R37, R30 ;  /* 0x0000001e251e723e */ /* 0x000fe200000000ff */
[----:B------:R-:W-:Y:S01]  /*5100*/  @!P4 FMUL R8, R8, 0.5 ;  /* 0x3f0000000808c820 */ /* 0x000fe20000400000 */
[----:B------:R3:W5:Y:S01]  /*5110*/  MUFU.EX2 R28, R14 ;  /* 0x0000000e001c7308 */ /* 0x0007620000000800 */
[----:B-1----:R-:W-:Y:S01]  /*5120*/  FADD R10, R15, R12 ;  /* 0x0000000c0f0a7221 */ /* 0x002fe20000000000 */
[----:B--2---:R-:W-:-:S03]  /*5130*/  @!P5 FMUL R9, R9, R9 ;  /* 0x000000090909d220 */ /* 0x004fc60000400000 */
[----:B------:R-:W-:Y:S01]  /*5140*/  FADD R18, R10, R21 ;  /* 0x000000150a127221 */ /* 0x000fe20000000000 */
[----:B------:R-:W-:Y:S01]  /*5150*/  FADD R10, R24, R17 ;  /* 0x00000011180a7221 */ /* 0x000fe20000000000 */
[----:B------:R-:W-:Y:S01]  /*5160*/  FADD R23, R32, R9 ;  /* 0x0000000920177221 */ /* 0x000fe20000000000 */
[----:B------:R1:W2:Y:S01]  /*5170*/  MUFU.EX2 R21, R8 ;  /* 0x0000000800157308 */ /* 0x0002a20000000800 */
[----:B----4-:R-:W-:Y:S01]  /*5180*/  @!P2 FMUL R38, R38, R38 ;  /* 0x000000262626a220 */ /* 0x010fe20000400000 */
[----:B---3--:R-:W-:Y:S01]  /*5190*/  FADD R14, R26, R19 ;  /* 0x000000131a0e7221 */ /* 0x008fe20000000000 */
[----:B------:R-:W-:Y:S01]  /*51a0*/  FADD R10, R10, R23 ;  /* 0x000000170a0a7221 */ /* 0x000fe20000000000 */
[----:B------:R-:W-:Y:S01]  /*51b0*/  F2FP.F16.F32.PACK_AB R24, R15, R24 ;  /* 0x000000180f18723e */ /* 0x000fe200000000ff */
[----:B------:R-:W-:Y:S01]  /*51c0*/  FADD R27, R37, R38 ;  /* 0x00000026251b7221 */ /* 0x000fe20000000000 */
[----:B------:R-:W-:Y:S01]  /*51d0*/  FADD R25, R14, R25 ;  /* 0x000000190e197221 */ /* 0x000fe20000000000 */
[----:B------:R-:W-:-:S02]  /*51e0*/  F2FP.F16.F32.PACK_AB R26, R11, R26 ;  /* 0x0000001a0b1a723e */ /* 0x000fc400000000ff */
[----:B------:R-:W-:Y:S01]  /*51f0*/  FADD R27, R16, R27 ;  /* 0x0000001b101b7221 */ /* 0x000fe20000000000 */
[----:B------:R-:W-:Y:S01]  /*5200*/  FADD R10, R10, R25 ;  /* 0x000000190a0a7221 */ /* 0x000fe20000000000 */
[----:B-1----:R-:W-:Y:S01]  /*5210*/  SHF.L.U32 R8, R7, 0x1f, RZ ;  /* 0x0000001f07087819 */ /* 0x002fe200000006ff */
[----:B-----5:R-:W-:Y:S01]  /*5220*/  @!P3 FMUL R28, R28, R28 ;  /* 0x0000001c1c1cb220 */ /* 0x020fe20000400000 */
[----:B------:R-:W-:Y:S01]  /*5230*/  FADD R27, R18, R27 ;  /* 0x0000001b121b7221 */ /* 0x000fe20000000000 */
[----:B------:R-:W-:Y:S01]  /*5240*/  F2FP.F16.F32.PACK_AB R25, R31, R20 ;  /* 0x000000141f19723e */ /* 0x000fe200000000ff */
[----:B------:R1:W3:Y:S01]  /*5250*/  SYNCS.PHASECHK.TRANS64.TRYWAIT P2, [UR6+0x3800], R8 ;  /* 0x00380008ff0075a7 */ /* 0x0002e20008040146 */
[----:B------:R-:W-:Y:S01]  /*5260*/  FFMA R5, R28, R5, R29 ;  /* 0x000000051c057223 */ /* 0x000fe2000000001d */
[----:B------:R-:W-:Y:S01]  /*5270*/  FADD R10, R10, R27 ;  /* 0x0000001b0a0a7221 */ /* 0x000fe20000000000 */
[----:B--2---:R-:W-:Y:S01]  /*5280*/  @!P4 FMUL R21, R21, R21 ;  /* 0x000000151515c220 */ /* 0x004fe20000400000 */
[-C--:B------:R-:W-:Y:S01]  /*5290*/  FMUL R58, R58, R28.reuse ;  /* 0x0000001c3a3a7220 */ /* 0x080fe20000400000 */
[-C--:B------:R-:W-:Y:S01]  /*52a0*/  FMUL R59, R59, R28.reuse ;  /* 0x0000001c3b3b7220 */ /* 0x080fe20000400000 */
[-C--:B------:R-:W-:Y:S01]  /*52b0*/  FMUL R62, R62, R28.reuse ;  /* 0x0000001c3e3e7220 */ /* 0x080fe20000400000 */
[----:B------:R-:W-:Y:S01]  /*52c0*/  FMUL R63, R63, R28 ;  /* 0x0000001c3f3f7220 */ /* 0x000fe20000400000 */
[----:B------:R-:W-:Y:S01]  /*52d0*/  F2FP.F16.F32.PACK_AB R27, R35, R22 ;  /* 0x00000016231b723e */ /* 0x000fe200000000ff */
[----:B------:R-:W-:Y:S01]  /*52e0*/  FFMA R2, R21, R2, R10 ;  /* 0x0000000215027223 */ /* 0x000fe2000000000a */
[----:B------:R-:W-:Y:S01]  /*52f0*/  F2FP.F16.F32.PACK_AB R28, R33, R32 ;  /* 0x00000020211c723e */ /* 0x000fe200000000ff */
[-C--:B------:R-:W-:Y:S01]  /*5300*/  FMUL R56, R56, R21.reuse ;  /* 0x0000001538387220 */ /* 0x080fe20000400000 */
[----:B------:R-:W-:Y:S01]  /*5310*/  F2FP.F16.F32.PACK_AB R29, R39, R64 ;  /* 0x00000040271d723e */ /* 0x000fe200000000ff */
        /* <DEDUP_REMOVED lines=8> */
[----:B------:R-:W-:Y:S02]  /*53a0*/  F2FP.F16.F32.PACK_AB R37, R54, R51 ;  /* 0x000000333625723e */ /* 0x000fe400000000ff */
[----:B------:R-:W-:Y:S01]  /*53b0*/  F2FP.F16.F32.PACK_AB R38, R38, R13 ;  /* 0x0000000d2626723e */ /* 0x000fe200000000ff */
[----:B-1----:R-:W-:Y:S06]  /*53c0*/  @!P0 BRA `(.L_x_39) ;  /* 0x0000000000048947 */ /* 0x002fec0003800000 */
[----:B------:R-:W-:Y:S01]  /*53d0*/  BPT.TRAP 0x1 ;  /* 0x000000040000795c */ /* 0x000fe20000300000 */
.L_x_39:
[----:B---3--:R-:W-:Y:S05]  /*53e0*/  @P2 BRA `(.L_x_40) ;  /* 0x0000000000082947 */ /* 0x008fea0003800000 */
[----:B------:R-:W1:Y:S02]  /*53f0*/  SYNCS.PHASECHK.TRANS64.TRYWAIT P2, [UR6+0x3800], R8 ;  /* 0x00380008ff0075a7 */ /* 0x000e640008040146 */
[----:B-1----:R-:W-:Y:S05]  /*5400*/  @!P2 BRA `(.L_x_41) ;  /* 0x000000240024a947 */ /* 0x002fea0003800000 */
.L_x_40:
        /* <DEDUP_REMOVED lines=25> */
.L_x_42:
[----:B------:R-:W-:-:S04]  /*55a0*/  ULEA UR6, UR9, UR37, 0x3 ;  /* 0x0000002509067291 */ /* 0x000fc8000f8e183f */
[----:B------:R-:W-:-:S04]  /*55b0*/  UIADD3 UR6, UR6, 0x3828, URZ ;  /* 0x0000382806067890 */ /* 0x000fc8000fffe03f */
[----:B------:R-:W-:-:S09]  /*55c0*/  UPRMT UR6, URZ, 0x654, UR6 ;  /* 0x000006543f067896 */ /* 0x000fd20008000006 */
[----:B------:R-:W-:Y:S01]  /*55d0*/  SYNCS.ARRIVE.TRANS64.RED.A1T0 RZ, [UR6], RZ ;  /* 0x000000ffffff79a7 */ /* 0x000fe20008100406 */
[----:B------:R-:W-:Y:S05]  /*55e0*/  @P1 BRA `(.L_x_43) ;  /* 0x0000000000041947 */ /* 0x000fea0003800000 */
[----:B------:R-:W-:Y:S01]  /*55f0*/  BPT.TRAP 0x1 ;  /* 0x000000040000795c */ /* 0x000fe20000300000 */
.L_x_43:
[----:B------:R-:W-:-:S04]  /*5600*/  UIADD3 UR9, UR9, 0x1, URZ ;  /* 0x0000000109097890 */ /* 0x000fc8000fffe03f */
[----:B------:R-:W-:-:S04]  /*5610*/  UISETP.NE.AND UP0, UPT, UR9, 0x5, UPT ;  /* 0x000000050900788c */ /* 0x000fc8000bf05270 */
[----:B------:R-:W-:Y:S01]  /*5620*/  USEL UR9, UR9, URZ, UP0 ;  /* 0x0000003f09097287 */ /* 0x000fe20008000000 */
[----:B------:R-:W-:Y:S11]  /*5630*/  @!P0 BRA `(.L_x_44) ;  /* 0x0000000000048947 */ /* 0x000ff60003800000 */
[----:B------:R-:W-:Y:S01]  /*5640*/  BPT.TRAP 0x1 ;  /* 0x000000040000795c */ /* 0x000fe20000300000 */
.L_x_44:
[----:B------:R-:W-:-:S04]  /*5650*/  ULEA UR6, UR9, UR37, 0x3 ;  /* 0x0000002509067291 */ /* 0x000fc8000f8e183f */
[----:B------:R-:W-:-:S04]  /*5660*/  UIADD3 UR6, UR6, 0x3828, URZ ;  /* 0x0000382806067890 */ /* 0x000fc8000fffe03f */
[----:B------:R-:W-:-:S09]  /*5670*/  UPRMT UR6, URZ, 0x654, UR6 ;  /* 0x000006543f067896 */ /* 0x000fd20008000006 */
[----:B------:R-:W-:Y:S01]  /*5680*/  SYNCS.ARRIVE.TRANS64.RED.A1T0 RZ, [UR6], RZ ;  /* 0x000000ffffff79a7 */ /* 0x000fe20008100406 */
[----:B------:R-:W-:Y:S05]  /*5690*/  @P1 BRA `(.L_x_45) ;  /* 0x0000000000041947 */ /* 0x000fea0003800000 */
[----:B------:R-:W-:Y:S01]  /*56a0*/  BPT.TRAP 0x1 ;  /* 0x000000040000795c */ /* 0x000fe20000300000 */
.L_x_45:
[----:B------:R-:W-:Y:S01]  /*56b0*/  UIADD3 UR11, UR11, 0x1, URZ ;  /* 0x000000010b0b7890 */ /* 0x000fe2000fffe03f */
[C---:B------:R-:W-:Y:S01]  /*56c0*/  ISETP.GT.AND P2, PT, R3.reuse, 0x1, PT ;  /* 0x000000010300780c */ /* 0x040fe20003f44270 */
[----:B------:R-:W-:Y:S01]  /*56d0*/  UIADD3 UR9, UR9, 0x1, URZ ;  /* 0x0000000109097890 */ /* 0x000fe2000fffe03f */
[----:B------:R-:W-:Y:S01]  /*56e0*/  VIADD R3, R3, 0xffffffff ;  /* 0xffffffff03037836 */ /* 0x000fe20000000000 */
[----:B------:R-:W-:Y:S01]  /*56f0*/  UISETP.NE.AND UP1, UPT, UR11, 0x5, UPT ;  /* 0x000000050b00788c */ /* 0x000fe2000bf25270 */
[----:B------:R-:W-:Y:S01]  /*5700*/  IADD3 R0, R0, 0x40, RZ ;  /* 0x0000004000007810 */ /* 0x000fe20007ffe0ff */
[----:B------:R-:W-:Y:S01]  /*5710*/  UISETP.NE.AND UP0, UPT, UR9, 0x5, UPT ;  /* 0x000000050900788c */ /* 0x000fe2000bf05270 */
[----:B-1----:R-:W-:Y:S01]  /*5720*/  IMAD.MOV.U32 R8, RZ, RZ, R4 ;  /* 0x000000ffff087224 */ /* 0x002fe200078e0004 */
[----:B------:R-:W-:Y:S01]  /*5730*/  USEL UR6, URZ, 0x1, UP1 ;  /* 0x000000013f067887 */ /* 0x000fe20008800000 */
[----:B------:R-:W-:Y:S01]  /*5740*/  IMAD.MOV.U32 R9, RZ, RZ, R6 ;  /* 0x000000ffff097224 */ /* 0x000fe200078e0006 */
[----:B------:R-:W-:-:S02]  /*5750*/  USEL UR9, UR9, URZ, UP0 ;  /* 0x0000003f09097287 */ /* 0x000fc40008000000 */
[----:B------:R-:W-:Y:S02]  /*5760*/  USEL UR11, UR11, URZ, UP1 ;  /* 0x0000003f0b0b7287 */ /* 0x000fe40008800000 */
[----:B------:R-:W-:Y:S01]  /*5770*/  LOP3.LUT R7, R7, UR6, RZ, 0x3c, !PT ;  /* 0x0000000607077c12 */ /* 0x000fe2000f8e3cff */
[----:B------:R-:W-:Y:S09]  /*5780*/  @P2 BRA `(.L_x_46) ;  /* 0xffffffe400702947 */ /* 0x000ff2000383ffff */
.L_x_35:
[----:B------:R-:W2:Y:S01]  /*5790*/  SHFL.BFLY PT, R3, R2, 0x1, 0x1f ;  /* 0x0c201f0002037f89 */ /* 0x000ea200000e0000 */
[----:B------:R-:W-:Y:S01]  /*57a0*/  BSSY B0, `(.L_x_47) ;  /* 0x0000023000007945 */ /* 0x000fe20003800000 */
[----:B------:R-:W-:Y:S02]  /*57b0*/  IMAD.MOV.U32 R9, RZ, RZ, 0x7f800000 ;  /* 0x7f800000ff097424 */ /* 0x000fe400078e00ff */
[----:B------:R-:W3:Y:S01]  /*57c0*/  SHFL.BFLY PT, R0, R5, 0x1, 0x1f ;  /* 0x0c201f0005007f89 */ /* 0x000ee200000e0000 */
[----:B------:R-:W-:Y:S02]  /*57d0*/  IMAD.MOV.U32 R11, RZ, RZ, 0x7f800000 ;  /* 0x7f800000ff0b7424 */ /* 0x000fe400078e00ff */
[----:B--2---:R-:W-:Y:S01]  /*57e0*/  FADD R3, R3, R2 ;  /* 0x0000000203037221 */ /* 0x004fe20000000000 */
[----:B---3--:R-:W-:-:S04]  /*57f0*/  FADD R16, R0, R5 ;  /* 0x0000000500107221 */ /* 0x008fc80000000000 */
[----:B-1----:R-:W1:Y:S01]  /*5800*/  SHFL.BFLY PT, R8, R3, 0x2, 0x1f ;  /* 0x0c401f0003087f89 */ /* 0x002e6200000e0000 */
[----:B------:R-:W-:-:S03]  /*5810*/  MOV R0, 0x3f800000 ;  /* 0x3f80000000007802 */ /* 0x000fc60000000f00 */
[----:B------:R-:W2:Y:S01]  /*5820*/  SHFL.BFLY PT, R17, R16, 0x2, 0x1f ;  /* 0x0c401f0010117f89 */ /* 0x000ea200000e0000 */
[C---:B-1----:R-:W-:Y:S01]  /*5830*/  FSETP.NE.AND P0, PT, R3.reuse, -R8, PT ;  /* 0x800000080300720b */ /* 0x042fe20003f05000 */
[----:B------:R-:W-:Y:S01]  /*5840*/  FADD R5, R3, R8 ;  /* 0x0000000803057221 */ /* 0x000fe20000000000 */
[----:B------:R-:W-:Y:S02]  /*5850*/  IMAD.MOV.U32 R8, RZ, RZ, 0x3f800000 ;  /* 0x3f800000ff087424 */ /* 0x000fe400078e00ff */
[----:B--2---:R-:W-:-:S09]  /*5860*/  FADD R7, R16, R17 ;  /* 0x0000001110077221 */ /* 0x004fd20000000000 */
[----:B------:R-:W-:Y:S05]  /*5870*/  @!P0 BRA `(.L_x_48) ;  /* 0x0000000000548947 */ /* 0x000fea0003800000 */
[----:B------:R-:W-:Y:S01]  /*5880*/  VIADD R0, R5, 0x1800000 ;  /* 0x0180000005007836 */ /* 0x000fe20000000000 */
[----:B------:R-:W-:Y:S04]  /*5890*/  BSSY B1, `(.L_x_49) ;  /* 0x000000c000017945 */ /* 0x000fe80003800000 */
[----:B------:R-:W-:-:S04]  /*58a0*/  LOP3.LUT R0, R0, 0x7f800000, RZ, 0xc0, !PT ;  /* 0x7f80000000007812 */ /* 0x000fc800078ec0ff */
[----:B------:R-:W-:-:S13]  /*58b0*/  ISETP.GT.U32.AND P0, PT, R0, 0x1ffffff, PT ;  /* 0x01ffffff0000780c */ /* 0x000fda0003f04070 */
[----:B------:R-:W-:Y:S05]  /*58c0*/  @P0 BRA `(.L_x_50) ;  /* 0x0000000000100947 */ /* 0x000fea0003800000 */
[----:B------:R-:W-:Y:S01]  /*58d0*/  IMAD.MOV.U32 R2, RZ, RZ, R5 ;  /* 0x000000ffff027224 */ /* 0x000fe200078e0005 */
[----:B------:R-:W-:-:S07]  /*58e0*/  MOV R15, 0x5900 ;  /* 0x00005900000f7802 */ /* 0x000fce0000000f00 */
[----:B------:R-:W-:Y:S05]  /*58f0*/  CALL.REL.NOINC `($__internal_0_$__cuda_sm20_rcp_rn_f32_slowpath) ;  /* 0x0000002000907944 */ /* 0x000fea0003c00000 */
[----:B------:R-:W-:Y:S05]  /*5900*/  BRA `(.L_x_51) ;  /* 0x0000000000107947 */ /* 0x000fea0003800000 */
.L_x_50:
[----:B------:R-:W1:Y:S02]  /*5910*/  MUFU.RCP R0, R5 ;  /* 0x0000000500007308 */ /* 0x000e640000001000 */
[----:B-1----:R-:W-:-:S04]  /*5920*/  FFMA R2, R5, R0, -1 ;  /* 0xbf80000005027423 */ /* 0x002fc80000000000 */
[----:B------:R-:W-:-:S04]  /*5930*/  FADD.FTZ R3, -R2, -RZ ;  /* 0x800000ff02037221 */ /* 0x000fc80000010100 */
[----:B------:R-:W-:-:S07]  /*5940*/  FFMA R0, R0, R3, R0 ;  /* 0x0000000300007223 */ /* 0x000fce0000000000 */
.L_x_51:
[----:B------:R-:W-:Y:S05]  /*5950*/  BSYNC B1 ;  /* 0x0000000000017941 */ /* 0x000fea0003800000 */
.L_x_49:
[----:B------:R-:W-:Y:S01]  /*5960*/  FSETP.GEU.AND P0, PT, |R5|, 1.175494350822287508e-38, PT ;  /* 0x008000000500780b */ /* 0x000fe20003f0e200 */
[----:B------:R-:W-:-:S12]  /*5970*/  ULDC UR4, c[0x0][0x600] ;  /* 0x0001800000047ab9 */ /* 0x000fd80000000800 */
[----:B------:R-:W-:-:S04]  /*5980*/  @!P0 FMUL R5, R5, 16777216 ;  /* 0x4b80000005058820 */ /* 0x000fc80000400000 */
[----:B------:R-:W1:Y:S02]  /*5990*/  MUFU.LG2 R2, R5 ;  /* 0x0000000500027308 */ /* 0x000e640000000c00 */
[----:B-1----:R-:W-:-:S04]  /*59a0*/  @!P0 FADD R2, R2, -24 ;  /* 0xc1c0000002028421 */ /* 0x002fc80000000000 */
[----:B------:R-:W-:-:S04]  /*59b0*/  FMUL R11, R2, 0.69314718246459960938 ;  /* 0x3f317218020b7820 */ /* 0x000fc80000400000 */
[----:B------:R-:W-:-:S07]  /*59c0*/  FFMA R11, R4, UR4, R11 ;  /* 0x00000004040b7c23 */ /* 0x000fce000800000b */
.L_x_48:
[----:B------:R-:W-:Y:S05]  /*59d0*/  BSYNC B0 ;  /* 0x0000000000007941 */ /* 0x000fea0003800000 */
.L_x_47:
[----:B------:R-:W-:Y:S01]  /*59e0*/  FSETP.NE.AND P0, PT, R16, -R17, PT ;  /* 0x800000111000720b */ /* 0x000fe20003f05000 */
[----:B------:R-:W-:Y:S01]  /*59f0*/  ULDC UR4, c[0x0][0x608] ;  /* 0x0001820000047ab9 */ /* 0x000fe20000000800 */
[----:B------:R-:W-:Y:S01]  /*5a00*/  BSSY B0, `(.L_x_52) ;  /* 0x000001d000007945 */ /* 0x000fe20003800000 */
[----:B------:R-:W-:-:S04]  /*5a10*/  FMUL R0, R0, UR4 ;  /* 0x0000000400007c20 */ /* 0x000fc80008400000 */
[-C--:B------:R-:W-:Y:S01]  /*5a20*/  FMUL R23, R56, R0.reuse ;  /* 0x0000000038177220 */ /* 0x080fe20000400000 */
[-C--:B------:R-:W-:Y:S01]  /*5a30*/  FMUL R57, R57, R0.reuse ;  /* 0x0000000039397220 */ /* 0x080fe20000400000 */
[-C--:B------:R-:W-:Y:S01]  /*5a40*/  FMUL R25, R60, R0.reuse ;  /* 0x000000003c197220 */ /* 0x080fe20000400000 */
[----:B------:R-:W-:-:S03]  /*5a50*/  FMUL R61, R61, R0 ;  /* 0x000000003d3d7220 */ /* 0x000fc60000400000 */
[----:B------:R-:W-:Y:S05]  /*5a60*/  @!P0 BRA `(.L_x_53) ;  /* 0x0000000000588947 */ /* 0x000fea0003800000 */
[----:B------:R-:W-:Y:S01]  /*5a70*/  VIADD R0, R7, 0x1800000 ;  /* 0x0180000007007836 */ /* 0x000fe20000000000 */
[----:B------:R-:W-:Y:S04]  /*5a80*/  BSSY B1, `(.L_x_54) ;  /* 0x000000d000017945 */ /* 0x000fe80003800000 */
[----:B------:R-:W-:-:S04]  /*5a90*/  LOP3.LUT R0, R0, 0x7f800000, RZ, 0xc0, !PT ;  /* 0x7f80000000007812 */ /* 0x000fc800078ec0ff */
[----:B------:R-:W-:-:S13]  /*5aa0*/  ISETP.GT.U32.AND P0, PT, R0, 0x1ffffff, PT ;  /* 0x01ffffff0000780c */ /* 0x000fda0003f04070 */
[----:B------:R-:W-:Y:S05]  /*5ab0*/  @P0 BRA `(.L_x_55) ;  /* 0x0000000000140947 */ /* 0x000fea0003800000 */
[----:B------:R-:W-:Y:S02]  /*5ac0*/  MOV R2, R7 ;  /* 0x0000000700027202 */ /* 0x000fe40000000f00 */
[----:B------:R-:W-:-:S07]  /*5ad0*/  MOV R15, 0x5af0 ;  /* 0x00005af0000f7802 */ /* 0x000fce0000000f00 */
[----:B------:R-:W-:Y:S05]  /*5ae0*/  CALL.REL.NOINC `($__internal_0_$__cuda_sm20_rcp_rn_f32_slowpath) ;  /* 0x0000002000147944 */ /* 0x000fea0003c00000 */
[----:B------:R-:W-:Y:S01]  /*5af0*/  IMAD.MOV.U32 R8, RZ, RZ, R0 ;  /* 0x000000ffff087224 */ /* 0x000fe200078e0000 */
[----:B------:R-:W-:Y:S06]  /*5b00*/  BRA `(.L_x_56) ;  /* 0x0000000000107947 */ /* 0x000fec0003800000 */
.L_x_55:
[----:B------:R-:W1:Y:S02]  /*5b10*/  MUFU.RCP R8, R7 ;  /* 0x0000000700087308 */ /* 0x000e640000001000 */
[----:B-1----:R-:W-:-:S04]  /*5b20*/  FFMA R0, R7, R8, -1 ;  /* 0xbf80000007007423 */ /* 0x002fc80000000008 */
[----:B------:R-:W-:-:S04]  /*5b30*/  FADD.FTZ R3, -R0, -RZ ;  /* 0x800000ff00037221 */ /* 0x000fc80000010100 */
[----:B------:R-:W-:-:S07]  /*5b40*/  FFMA R8, R8, R3, R8 ;  /* 0x0000000308087223 */ /* 0x000fce0000000008 */
.L_x_56:
[----:B------:R-:W-:Y:S05]  /*5b50*/  BSYNC B1 ;  /* 0x0000000000017941 */ /* 0x000fea0003800000 */
.L_x_54:
[----:B------:R-:W-:Y:S01]  /*5b60*/  FSETP.GEU.AND P0, PT, |R7|, 1.175494350822287508e-38, PT ;  /* 0x008000000700780b */ /* 0x000fe20003f0e200 */
[----:B------:R-:W-:-:S12]  /*5b70*/  ULDC UR4, c[0x0][0x600] ;  /* 0x0001800000047ab9 */ /* 0x000fd80000000800 */
[----:B------:R-:W-:-:S04]  /*5b80*/  @!P0 FMUL R7, R7, 16777216 ;  /* 0x4b80000007078820 */ /* 0x000fc80000400000 */
[----:B------:R-:W1:Y:S02]  /*5b90*/  MUFU.LG2 R0, R7 ;  /* 0x0000000700007308 */ /* 0x000e640000000c00 */
[----:B-1----:R-:W-:-:S04]  /*5ba0*/  @!P0 FADD R0, R0, -24 ;  /* 0xc1c0000000008421 */ /* 0x002fc80000000000 */
[----:B------:R-:W-:-:S04]  /*5bb0*/  FMUL R9, R0, 0.69314718246459960938 ;  /* 0x3f31721800097820 */ /* 0x000fc80000400000 */
[----:B------:R-:W-:-:S07]  /*5bc0*/  FFMA R9, R6, UR4, R9 ;  /* 0x0000000406097c23 */ /* 0x000fce0008000009 */
.L_x_53:
[----:B------:R-:W-:Y:S05]  /*5bd0*/  BSYNC B0 ;  /* 0x0000000000007941 */ /* 0x000fea0003800000 */
.L_x_52:
[----:B------:R-:W-:Y:S01]  /*5be0*/  UISETP.NE.AND UP0, UPT, UR36, 0x1, UPT ;  /* 0x000000012400788c */ /* 0x000fe2000bf05270 */
[----:B------:R-:W1:Y:S01]  /*5bf0*/  S2R R2, SR_TID.X ;  /* 0x0000000000027919 */ /* 0x000e620000002100 */
[----:B------:R-:W-:Y:S02]  /*5c00*/  ULDC.64 UR8, c[0x0][0x208] ;  /* 0x0000820000087ab9 */ /* 0x000fe40000000a00 */
[----:B------:R-:W-:-:S06]  /*5c10*/  USEL UR4, URZ, 0x1, UP0 ;  /* 0x000000013f047887 */ /* 0x000fcc0008000000 */
[----:B------:R-:W-:Y:S01]  /*5c20*/  IMAD.U32 R0, RZ, RZ, UR4 ;  /* 0x00000004ff007e24 */ /* 0x000fe2000f8e00ff */
[----:B------:R-:W-:Y:S02]  /*5c30*/  ULDC UR4, c[0x0][0x608] ;  /* 0x0001820000047ab9 */ /* 0x000fe40000000800 */
[----:B------:R-:W-:Y:S02]  /*5c40*/  FMUL R8, R8, UR4 ;  /* 0x0000000408087c20 */ /* 0x000fe40008400000 */
[----:B------:R-:W-:-:S04]  /*5c50*/  SHF.L.U32 R0, R0, 0x1f, RZ ;  /* 0x0000001f00007819 */ /* 0x000fc800000006ff */
[----:B------:R-:W2:Y:S01]  /*5c60*/  SYNCS.PHASECHK.TRANS64.TRYWAIT P0, [UR16+0x8], R0 ;  /* 0x00000800ff0075a7 */ /* 0x000ea20008000150 */
[C---:B-1----:R-:W-:Y:S02]  /*5c70*/  LOP3.LUT P1, R18, R2.reuse, 0x3, RZ, 0xc0, !PT ;  /* 0x0000000302127812 */ /* 0x042fe4000782c0ff */
[----:B------:R-:W-:Y:S01]  /*5c80*/  LOP3.LUT R16, R2, 0x7f, RZ, 0xc0, !PT ;  /* 0x0000007f02107812 */ /* 0x000fe200078ec0ff */
[----:B--2---:R-:W-:Y:S10]  /*5c90*/  @!P0 BRA `(.L_x_57) ;  /* 0x0000001c00188947 */ /* 0x004ff40003800000 */
.L_x_105:
[----:B------:R-:W-:Y:S01]  /*5ca0*/  USHF.L.U32 UR42, UR42, 0x6, URZ ;  /* 0x000000062a2a7899 */ /* 0x000fe2000800063f */
[----:B------:R-:W-:Y:S01]  /*5cb0*/  BSSY B0, `(.L_x_58) ;  /* 0x0000018000007945 */ /* 0x000fe20003800000 */
[----:B------:R-:W-:-:S03]  /*5cc0*/  SHF.R.U32.HI R17, RZ, 0x5, R16 ;  /* 0x00000005ff117819 */ /* 0x000fc60000011610 */
[----:B------:R-:W-:Y:S07]  /*5cd0*/  @P1 BRA `(.L_x_59) ;  /* 0x0000000000541947 */ /* 0x000fee0003800000 */
[----:B------:R-:W2:Y:S01]  /*5ce0*/  S2UR UR4, SR_CTAID.Y ;  /* 0x00000000000479c3 */ /* 0x000ea20000002600 */
[----:B-1----:R-:W-:Y:S01]  /*5cf0*/  SHF.R.U32.HI R0, RZ, 0x2, R2 ;  /* 0x00000002ff007819 */ /* 0x002fe20000011602 */
[----:B------:R-:W-:Y:S01]  /*5d00*/  IMAD.SHL.U32 R3, R17, 0x10, RZ ;  /* 0x0000001011037824 */ /* 0x000fe200078e00ff */
[----:B------:R-:W-:Y:S02]  /*5d10*/  ULDC.64 UR6, c[0x0][0x688] ;  /* 0x0001a20000067ab9 */ /* 0x000fe40000000a00 */
[----:B------:R-:W-:-:S03]  /*5d20*/  LOP3.LUT R0, R0, 0x7, RZ, 0xc0, !PT ;  /* 0x0000000700007812 */ /* 0x000fc600078ec0ff */
[----:B------:R-:W1:Y:S01]  /*5d30*/  S2UR UR5, SR_CTAID.Z ;  /* 0x00000000000579c3 */ /* 0x000e620000002700 */
[----:B------:R-:W-:-:S05]  /*5d40*/  LOP3.LUT R0, R3, 0xfffffff0, R0, 0xe2, !PT ;  /* 0xfffffff003007812 */ /* 0x000fca00078ee200 */
[----:B------:R-:W-:-:S05]  /*5d50*/  VIADD R3, R0, UR42 ;  /* 0x0000002a00037c36 */ /* 0x000fca0008000000 */
[----:B------:R-:W-:Y:S01]  /*5d60*/  IADD3 R2, R3, 0x8, RZ ;  /* 0x0000000803027810 */ /* 0x000fe20007ffe0ff */
[----:B--2---:R-:W-:-:S04]  /*5d70*/  UIMAD UR4, UR4, UR6, UR42 ;  /* 0x00000006040472a4 */ /* 0x004fc8000f8e022a */
[----:B-1----:R-:W-:-:S03]  /*5d80*/  UIMAD UR4, UR5, UR7, UR4 ;  /* 0x00000007050472a4 */ /* 0x002fc6000f8e0204 */
[----:B------:R-:W-:Y:S02]  /*5d90*/  ULDC UR5, c[0x0][0x288] ;  /* 0x0000a20000057ab9 */ /* 0x000fe40000000800 */
[----:B------:R-:W-:Y:S02]  /*5da0*/  ISETP.GE.U32.AND P0, PT, R3, UR5, PT ;  /* 0x0000000503007c0c */ /* 0x000fe4000bf06070 */
[----:B------:R-:W-:Y:S02]  /*5db0*/  IADD3 R0, P2, R0, UR4, RZ ;  /* 0x0000000400007c10 */ /* 0x000fe4000ff5e0ff */
[----:B------:R-:W-:Y:S01]  /*5dc0*/  ISETP.GE.U32.AND P1, PT, R2, UR5, PT ;  /* 0x0000000502007c0c */ /* 0x000fe2000bf26070 */
[----:B------:R-:W-:Y:S02]  /*5dd0*/  ULDC.64 UR4, c[0x0][0x680] ;  /* 0x0001a00000047ab9 */ /* 0x000fe40000000a00 */
[----:B------:R-:W-:Y:S01]  /*5de0*/  IMAD.X R3, RZ, RZ, RZ, P2 ;  /* 0x000000ffff037224 */ /* 0x000fe200010e06ff */
[----:B------:R-:W-:-:S04]  /*5df0*/  LEA R2, P2, R0, UR4, 0x2 ;  /* 0x0000000400027c11 */ /* 0x000fc8000f8410ff */
[----:B------:R-:W-:-:S05]  /*5e00*/  LEA.HI.X R3, R0, UR5, R3, 0x2, P2 ;  /* 0x0000000500037c11 */ /* 0x000fca00090f1403 */
[----:B------:R2:W-:Y:S04]  /*5e10*/  @!P0 STG.E desc[UR8][R2.64], R11 ;  /* 0x0000000b02008986 */ /* 0x0005e8000c101908 */
[----:B------:R2:W-:Y:S02]  /*5e20*/  @!P1 STG.E desc[UR8][R2.64+0x20], R9 ;  /* 0x0000200902009986 */ /* 0x0005e4000c101908 */
.L_x_59:
[----:B------:R-:W-:Y:S05]  /*5e30*/  BSYNC B0 ;  /* 0x0000000000007941 */ /* 0x000fea0003800000 */
.L_x_58:
[----:B------:R-:W-:Y:S01]  /*5e40*/  ULDC.64 UR4, c[0x0][0x730] ;  /* 0x0001cc0000047ab9 */ /* 0x000fe20000000a00 */
[-C--:B------:R-:W-:Y:S01]  /*5e50*/  FMUL R27, R58, R8.reuse ;  /* 0x000000083a1b7220 */ /* 0x080fe20000400000 */
[----:B------:R-:W-:Y:S01]  /*5e60*/  ISETP.NE.U32.AND P0, PT, RZ, UR4, PT ;  /* 0x00000004ff007c0c */ /* 0x000fe2000bf05070 */
[-C--:B------:R-:W-:Y:S01]  /*5e70*/  FMUL R59, R59, R8.reuse ;  /* 0x000000083b3b7220 */ /* 0x080fe20000400000 */
[-C--:B------:R-:W-:Y:S01]  /*5e80*/  FMUL R29, R62, R8.reuse ;  /* 0x000000083e1d7220 */ /* 0x080fe20000400000 */
[----:B------:R-:W-:Y:S01]  /*5e90*/  FMUL R63, R63, R8 ;  /* 0x000000083f3f7220 */ /* 0x000fe20000400000 */
[----:B------:R-:W-:-:S13]  /*5ea0*/  ISETP.NE.AND.EX P0, PT, RZ, UR5, PT, P0 ;  /* 0x00000005ff007c0c */ /* 0x000fda000bf05300 */
[----:B------:R-:W-:Y:S05]  /*5eb0*/  @P0 BRA `(.L_x_60) ;  /* 0x0000000000200947 */ /* 0x000fea0003800000 */
[----:B------:R-:W-:Y:S02]  /*5ec0*/  ULDC.64 UR4, c[0x0][0x728] ;  /* 0x0001ca0000047ab9 */ /* 0x000fe40000000a00 */
[----:B------:R-:W-:-:S04]  /*5ed0*/  ISETP.NE.U32.AND P0, PT, RZ, UR4, PT ;  /* 0x00000004ff007c0c */ /* 0x000fc8000bf05070 */
[----:B------:R-:W-:-:S13]  /*5ee0*/  ISETP.NE.AND.EX P0, PT, RZ, UR5, PT, P0 ;  /* 0x00000005ff007c0c */ /* 0x000fda000bf05300 */
[----:B------:R-:W-:Y:S05]  /*5ef0*/  @!P0 BRA `(.L_x_61) ;  /* 0x00000000000c8947 */ /* 0x000fea0003800000 */
[----:B-12---:R-:W1:Y:S02]  /*5f00*/  LDC.64 R2, c[0x0][0x728] ;  /* 0x0001ca00ff027b82 */ /* 0x006e640000000a00 */
[----:B-1----:R4:W5:Y:S01]  /*5f10*/  LDG.E R2, desc[UR8][R2.64] ;  /* 0x0000000802027981 */ /* 0x002962000c1e1900 */
[----:B------:R-:W-:Y:S05]  /*5f20*/  BRA `(.L_x_60) ;  /* 0x0000000000047947 */ /* 0x000fea0003800000 */
.L_x_61:
[----:B--2---:R-:W3:Y:S02]  /*5f30*/  LDC R2, c[0x0][0x720] ;  /* 0x0001c800ff027b82 */ /* 0x004ee40000000800 */
.L_x_60:
[----:B-1----:R-:W-:Y:S01]  /*5f40*/  MOV R0, RZ ;  /* 0x000000ff00007202 */ /* 0x002fe20000000f00 */
[----:B---3-5:R-:W-:-:S03]  /*5f50*/  IMAD.MOV.U32 R22, RZ, RZ, R2 ;  /* 0x000000ffff167224 */ /* 0x028fc600078e0002 */
[----:B------:R-:W-:-:S13]  /*5f60*/  LOP3.LUT P0, RZ, R0, 0x9f, RZ, 0xc0, !PT ;  /* 0x0000009f00ff7812 */ /* 0x000fda000780c0ff */
[----:B------:R-:W-:Y:S05]  /*5f70*/  @!P0 BRA `(.L_x_62) ;  /* 0x0000000000408947 */ /* 0x000fea0003800000 */
[----:B------:R-:W-:Y:S01]  /*5f80*/  MOV R0, 0x0 ;  /* 0x0000000000007802 */ /* 0x000fe20000000f00 */
[----:B------:R-:W-:Y:S01]  /*5f90*/  ULDC.64 UR4, c[0x4][0x68] ;  /* 0x01001a0000047ab9 */ /* 0x000fe20000000a00 */
[----:B------:R-:W-:Y:S01]  /*5fa0*/  ULDC.64 UR6, c[0x4][0x8] ;  /* 0x0100020000067ab9 */ /* 0x000fe20000000a00 */
[----:B------:R-:W-:Y:S01]  /*5fb0*/  IMAD.U32 R4, RZ, RZ, UR4 ;  /* 0x00000004ff047e24 */ /* 0x000fe2000f8e00ff */
[----:B--2-4-:R1:W2:Y:S01]  /*5fc0*/  LDC.64 R2, c[0x4][R0] ;  /* 0x0100000000027b82 */ /* 0x0142a20000000a00 */
[----:B------:R-:W-:Y:S01]  /*5fd0*/  IMAD.U32 R5, RZ, RZ, UR5 ;  /* 0x00000005ff057e24 */ /* 0x000fe2000f8e00ff */
[----:B------:R-:W-:Y:S01]  /*5fe0*/  ULDC.64 UR4, c[0x4][0x70] ;  /* 0x01001c0000047ab9 */ /* 0x000fe20000000a00 */
[----:B------:R-:W-:Y:S01]  /*5ff0*/  IMAD.U32 R10, RZ, RZ, UR6 ;  /* 0x00000006ff0a7e24 */ /* 0x000fe2000f8e00ff */
[----:B------:R-:W-:Y:S01]  /*6000*/  MOV R6, UR4 ;  /* 0x0000000400067c02 */ /* 0x000fe20008000f00 */
[----:B------:R-:W-:Y:S01]  /*6010*/  IMAD.U32 R7, RZ, RZ, UR5 ;  /* 0x00000005ff077e24 */ /* 0x000fe2000f8e00ff */
[----:B------:R-:W-:Y:S01]  /*6020*/  MOV R12, 0x1 ;  /* 0x00000001000c7802 */ /* 0x000fe20000000f00 */
[----:B------:R-:W-:-:S02]  /*6030*/  IMAD.U32 R11, RZ, RZ, UR7 ;  /* 0x00000007ff0b7e24 */ /* 0x000fc4000f8e00ff */
[----:B------:R-:W-:Y:S02]  /*6040*/  IMAD.MOV.U32 R8, RZ, RZ, 0x70 ;  /* 0x00000070ff087424 */ /* 0x000fe400078e00ff */
[----:B-1----:R-:W-:-:S07]  /*6050*/  IMAD.MOV.U32 R13, RZ, RZ, RZ ;  /* 0x000000ffff0d7224 */ /* 0x002fce00078e00ff */
[----:B------:R-:W-:-:S07]  /*6060*/  LEPC R20, `(.L_x_62) ;  /* 0x000000001014794e */ /* 0x000fce0000000000 */
[----:B--2---:R-:W-:Y:S05]  /*6070*/  CALL.ABS.NOINC R2 ;  /* 0x0000000002007343 */ /* 0x004fea0003c00000 */
.L_x_62:
[----:B------:R-:W-:Y:S02]  /*6080*/  IMAD.U32 R19, RZ, RZ, UR37 ;  /* 0x00000025ff137e24 */ /* 0x000fe4000f8e00ff */
[----:B------:R-:W-:-:S04]  /*6090*/  IMAD.U32 R0, RZ, RZ, UR36 ;  /* 0x00000024ff007e24 */ /* 0x000fc8000f8e00ff */
[----:B------:R-:W-:-:S04]  /*60a0*/  IMAD R19, R0, 0x900, R19 ;  /* 0x0000090000137824 */ /* 0x000fc800078e0213 */
[----:B------:R-:W-:-:S05]  /*60b0*/  VIADD R0, R19, 0xfffff700 ;  /* 0xfffff70013007836 */ /* 0x000fca0000000000 */
[----:B------:R-:W-:-:S13]  /*60c0*/  LOP3.LUT P0, RZ, R0, 0x90, RZ, 0xc0, !PT ;  /* 0x0000009000ff7812 */ /* 0x000fda000780c0ff */
[----:B------:R-:W-:Y:S05]  /*60d0*/  @!P0 BRA `(.L_x_63) ;  /* 0x0000000000408947 */ /* 0x000fea0003800000 */
[----:B------:R-:W-:Y:S01]  /*60e0*/  MOV R0, 0x0 ;  /* 0x0000000000007802 */ /* 0x000fe20000000f00 */
[----:B------:R-:W-:Y:S01]  /*60f0*/  ULDC.64 UR4, c[0x4][0x68] ;  /* 0x01001a0000047ab9 */ /* 0x000fe20000000a00 */
[----:B------:R-:W-:Y:S01]  /*6100*/  ULDC.64 UR6, c[0x4][0x8] ;  /* 0x0100020000067ab9 */ /* 0x000fe20000000a00 */
[----:B------:R-:W-:Y:S01]  /*6110*/  MOV R4, UR4 ;  /* 0x0000000400047c02 */ /* 0x000fe20008000f00 */
[----:B--2-4-:R1:W2:Y:S01]  /*6120*/  LDC.64 R2, c[0x4][R0] ;  /* 0x0100000000027b82 */ /* 0x0142a20000000a00 */
[----:B------:R-:W-:Y:S01]  /*6130*/  IMAD.U32 R5, RZ, RZ, UR5 ;  /* 0x00000005ff057e24 */ /* 0x000fe2000f8e00ff */
[----:B------:R-:W-:Y:S01]  /*6140*/  ULDC.64 UR4, c[0x4][0x70] ;  /* 0x01001c0000047ab9 */ /* 0x000fe20000000a00 */
[----:B------:R-:W-:Y:S01]  /*6150*/  IMAD.U32 R10, RZ, RZ, UR6 ;  /* 0x00000006ff0a7e24 */ /* 0x000fe2000f8e00ff */
[----:B------:R-:W-:Y:S01]  /*6160*/  MOV R11, UR7 ;  /* 0x00000007000b7c02 */ /* 0x000fe20008000f00 */
[----:B------:R-:W-:Y:S02]  /*6170*/  IMAD.U32 R6, RZ, RZ, UR4 ;  /* 0x00000004ff067e24 */ /* 0x000fe4000f8e00ff */
[----:B------:R-:W-:-:S02]  /*6180*/  IMAD.U32 R7, RZ, RZ, UR5 ;  /* 0x00000005ff077e24 */ /* 0x000fc4000f8e00ff */
[----:B------:R-:W-:Y:S02]  /*6190*/  IMAD.MOV.U32 R8, RZ, RZ, 0x70 ;  /* 0x00000070ff087424 */ /* 0x000fe400078e00ff */
[----:B------:R-:W-:Y:S02]  /*61a0*/  IMAD.MOV.U32 R12, RZ, RZ, 0x1 ;  /* 0x00000001ff0c7424 */ /* 0x000fe400078e00ff */
[----:B-1----:R-:W-:-:S07]  /*61b0*/  IMAD.MOV.U32 R13, RZ, RZ, RZ ;  /* 0x000000ffff0d7224 */ /* 0x002fce00078e00ff */
[----:B------:R-:W-:-:S07]  /*61c0*/  LEPC R20, `(.L_x_63) ;  /* 0x000000001014794e */ /* 0x000fce0000000000 */
[----:B--2---:R-:W-:Y:S05]  /*61d0*/  CALL.ABS.NOINC R2 ;  /* 0x0000000002007343 */ /* 0x004fea0003c00000 */
.L_x_63:
[----:B------:R-:W1:Y:S01]  /*61e0*/  S2R R4, SR_TID.X ;  /* 0x0000000000047919 */ /* 0x000e620000002100 */
[----:B------:R-:W-:Y:S01]  /*61f0*/  ULDC.64 UR4, c[0x0][0x730] ;  /* 0x0001cc0000047ab9 */ /* 0x000fe20000000a00 */
[----:B------:R-:W-:Y:S01]  /*6200*/  VIADD R16, R16, 0x1f ;  /* 0x0000001f10107836 */ /* 0x000fe20000000000 */
[----:B------:R-:W-:Y:S02]  /*6210*/  ISETP.NE.U32.AND P0, PT, RZ, UR4, PT ;  /* 0x00000004ff007c0c */ /* 0x000fe4000bf05070 */
[----:B------:R-:W-:Y:S02]  /*6220*/  LEA R5, R17, R18, 0x4 ;  /* 0x0000001211057211 */ /* 0x000fe400078e20ff */
[----:B------:R-:W-:-:S13]  /*6230*/  ISETP.NE.AND.EX P0, PT, RZ, UR5, PT, P0 ;  /* 0x00000005ff007c0c */ /* 0x000fda000bf05300 */
[----:B------:R-:W3:Y:S01]  /*6240*/  @P0 LDC R22, c[0x0][0x720] ;  /* 0x0001c800ff160b82 */ /* 0x000ee20000000800 */
[----:B------:R-:W-:Y:S01]  /*6250*/  ISETP.GT.U32.AND P0, PT, R16, 0x3e, PT ;  /* 0x0000003e1000780c */ /* 0x000fe20003f04070 */
[----:B-1----:R-:W-:Y:S01]  /*6260*/  IMAD.SHL.U32 R0, R4, 0x10, RZ ;  /* 0x0000001004007824 */ /* 0x002fe200078e00ff */
[----:B--2-4-:R-:W-:-:S04]  /*6270*/  SHF.R.U32.HI R3, RZ, 0x1, R4 ;  /* 0x00000001ff037819 */ /* 0x014fc80000011604 */
[C---:B------:R-:W-:Y:S02]  /*6280*/  LOP3.LUT R2, R0.reuse, 0x40, RZ, 0xc0, !PT ;  /* 0x0000004000027812 */ /* 0x040fe400078ec0ff */
[----:B------:R-:W-:Y:S02]  /*6290*/  LOP3.LUT R0, R0, 0x80, RZ, 0xc0, !PT ;  /* 0x0000008000007812 */ /* 0x000fe400078ec0ff */
[----:B------:R-:W-:Y:S01]  /*62a0*/  LOP3.LUT R2, R2, 0x8, R3, 0xf8, !PT ;  /* 0x0000000802027812 */ /* 0x000fe200078ef803 */
[----:B------:R-:W-:Y:S02]  /*62b0*/  IMAD.SHL.U32 R3, R4, 0x2, RZ ;  /* 0x0000000204037824 */ /* 0x000fe400078e00ff */
[----:B------:R-:W-:Y:S02]  /*62c0*/  IMAD.U32 R5, R5, 0x10, R0 ;  /* 0x0000001005057824 */ /* 0x000fe400078e0000 */
[-C--:B---3--:R-:W-:Y:S01]  /*62d0*/  FMUL R0, R23, R22.reuse ;  /* 0x0000001617007220 */ /* 0x088fe20000400000 */
[-C--:B------:R-:W-:Y:S01]  /*62e0*/  FMUL R4, R27, R22.reuse ;  /* 0x000000161b047220 */ /* 0x080fe20000400000 */
[----:B------:R-:W-:Y:S01]  /*62f0*/  LOP3.LUT R2, R2, 0x8, R3, 0x78, !PT ;  /* 0x0000000802027812 */ /* 0x000fe200078e7803 */
[-C--:B------:R-:W-:Y:S01]  /*6300*/  FMUL R3, R57, R22.reuse ;  /* 0x0000001639037220 */ /* 0x080fe20000400000 */
[-C--:B------:R-:W-:Y:S01]  /*6310*/  FMUL R7, R59, R22.reuse ;  /* 0x000000163b077220 */ /* 0x080fe20000400000 */
[-C--:B------:R-:W-:Y:S01]  /*6320*/  FMUL R6, R25, R22.reuse ;  /* 0x0000001619067220 */ /* 0x080fe20000400000 */
[-C--:B------:R-:W-:Y:S01]  /*6330*/  FMUL R9, R61, R22.reuse ;  /* 0x000000163d097220 */ /* 0x080fe20000400000 */
[-C--:B------:R-:W-:Y:S01]  /*6340*/  FMUL R8, R29, R22.reuse ;  /* 0x000000161d087220 */ /* 0x080fe20000400000 */
[----:B------:R-:W-:Y:S01]  /*6350*/  FMUL R11, R63, R22 ;  /* 0x000000163f0b7220 */ /* 0x000fe20000400000 */
[----:B------:R-:W-:Y:S01]  /*6360*/  IMAD.IADD R2, R2, 0x1, R5 ;  /* 0x0000000102027824 */ /* 0x000fe200078e0205 */
[----:B------:R-:W-:-:S02]  /*6370*/  F2FP.F16.F32.PACK_AB R12, R3, R0 ;  /* 0x00000000030c723e */ /* 0x000fc400000000ff */
[----:B------:R-:W-:Y:S02]  /*6380*/  F2FP.F16.F32.PACK_AB R13, R7, R4 ;  /* 0x00000004070d723e */ /* 0x000fe400000000ff */
[----:B------:R-:W-:Y:S02]  /*6390*/  F2FP.F16.F32.PACK_AB R14, R9, R6 ;  /* 0x00000006090e723e */ /* 0x000fe400000000ff */
[----:B------:R-:W-:Y:S01]  /*63a0*/  F2FP.F16.F32.PACK_AB R15, R11, R8 ;  /* 0x000000080b0f723e */ /* 0x000fe200000000ff */
[----:B------:R-:W-:Y:S06]  /*63b0*/  @P0 BRA `(.L_x_64) ;  /* 0x0000000000040947 */ /* 0x000fec0003800000 */
[----:B------:R-:W-:-:S04]  /*63c0*/  DEPBAR.LE SB0, 0x0 ;  /* 0x000080000000791a */ /* 0x000fc80000000000 */
.L_x_64:
[----:B------:R-:W-:Y:S05]  /*63d0*/  WARPSYNC.ALL ;  /* 0x0000000000007948 */ /* 0x000fea0003800000 */
[----:B------:R-:W-:Y:S01]  /*63e0*/  BAR.SYNC.DEFER_BLOCKING 0x1, 0x80 ;  /* 0x0042000000007b1d */ /* 0x000fe20000010000 */
[----:B------:R-:W-:-:S05]  /*63f0*/  LEA R2, R2, R19, 0x1 ;  /* 0x0000001302027211 */ /* 0x000fca00078e08ff */
[----:B------:R-:W-:Y:S01]  /*6400*/  BSSY B0, `(.L_x_65) ;  /* 0x0000014000007945 */ /* 0x000fe20003800000 */
[----:B------:R1:W-:Y:S01]  /*6410*/  STSM.16.M88.4 [R2+-0x900], R12 ;  /* 0xfff7000c02007844 */ /* 0x0003e20000000200 */
[----:B------:R-:W-:Y:S01]  /*6420*/  @!PT LDS RZ, [RZ] ;  /* 0x00000000fffff984 */ /* 0x000fe20000000800 */
[----:B------:R-:W-:Y:S01]  /*6430*/  @!PT LDS RZ, [RZ] ;  /* 0x00000000fffff984 */ /* 0x000fe20000000800 */
[----:B------:R-:W-:Y:S01]  /*6440*/  @!PT LDS RZ, [RZ] ;  /* 0x00000000fffff984 */ /* 0x000fe20000000800 */
[----:B------:R-:W-:Y:S01]  /*6450*/  @!PT LDS RZ, [RZ] ;  /* 0x00000000fffff984 */ /* 0x000fe20000000800 */
[----:B------:R2:W-:Y:S06]  /*6460*/  MEMBAR.ALL.CTA ;  /* 0x0000000000007992 */ /* 0x0005ec0000008000 */
[----:B--2---:R-:W2:Y:S02]  /*6470*/  FENCE.VIEW.ASYNC.S ;  /* 0x00000000000073c6 */ /* 0x004ea40000000000 */
[----:B--2---:R-:W-:Y:S06]  /*6480*/  BAR.SYNC.DEFER_BLOCKING 0x1, 0x80 ;  /* 0x0042000000007b1d */ /* 0x004fec0000010000 */
[----:B------:R-:W-:Y:S05]  /*6490*/  @P0 BRA `(.L_x_66) ;  /* 0x0000000000280947 */ /* 0x000fea0003800000 */
[----:B------:R-:W-:Y:S01]  /*64a0*/  S2UR UR44, SR_CTAID.Z ;  /* 0x00000000002c79c3 */ /* 0x000fe20000002700 */
[----:B------:R-:W-:Y:S01]  /*64b0*/  R2UR UR40, R19 ;  /* 0x00000000132872ca */ /* 0x000fe200000e0000 */
[----:B------:R-:W-:Y:S01]  /*64c0*/  ULDC.64 UR4, c[0x0][0x198] ;  /* 0x0000660000047ab9 */ /* 0x000fe20000000a00 */
[----:B------:R-:W-:Y:S01]  /*64d0*/  UMOV UR41, URZ ;  /* 0x0000003f00297c82 */ /* 0x000fe20008000000 */
[----:B------:R-:W-:-:S04]  /*64e0*/  UIADD3 UR4, UP0, UR4, 0x670, URZ ;  /* 0x0000067004047890 */ /* 0x000fc8000ff1e03f */
[----:B------:R-:W2:Y:S01]  /*64f0*/  S2UR UR43, SR_CTAID.Y ;  /* 0x00000000002b79c3 */ /* 0x000ea20000002600 */
[----:B------:R-:W-:-:S05]  /*6500*/  UIADD3.X UR5, URZ, UR5, URZ, UP0, !UPT ;  /* 0x000000053f057290 */ /* 0x000fca00087fe43f */
[----:B------:R-:W-:-:S09]  /*6510*/  UIADD3 UR40, UR40, -0x900, URZ ;  /* 0xfffff70028287890 */ /* 0x000fd2000fffe03f */
[----:B--2---:R2:W-:Y:S02]  /*6520*/  UTMASTG.4D [UR40], [UR4] ;  /* 0x00000028040073b5 */ /* 0x0045e40008018000 */
[----:B--2---:R0:W-:Y:S02]  /*6530*/  UTMACMDFLUSH ;  /* 0x00000000000079b7 */ /* 0x0041e40000000000 */
.L_x_66:
[----:B------:R-:W-:Y:S05]  /*6540*/  BSYNC B0 ;  /* 0x0000000000007941 */ /* 0x000fea0003800000 */
.L_x_65:
[----:B------:R-:W-:Y:S01]  /*6550*/  UIADD3 UR36, UR36, -0x1, URZ ;  /* 0xffffffff24247890 */ /* 0x000fe2000fffe03f */
[----:B------:R-:W-:-:S04]  /*6560*/  DEPBAR.LE SB0, 0x0 ;  /* 0x000080000000791a */ /* 0x000fc80000000000 */
[----:B------:R-:W-:-:S04]  /*6570*/  USHF.L.U32 UR4, UR36, 0x3, URZ ;  /* 0x0000000324047899 */ /* 0x000fc8000800063f */
[----:B------:R-:W-:-:S04]  /*6580*/  ULOP3.LUT UR4, UR4, 0x8, URZ, 0xe2, !UPT ;  /* 0x0000000804047892 */ /* 0x000fc8000f8ee23f */
[----:B------:R-:W-:-:S06]  /*6590*/  ULOP3.LUT UR4, UR4, 0x18, URZ, 0x3c, !UPT ;  /* 0x0000001804047892 */ /* 0x000fcc000f8e3c3f */
[----:B------:R-:W-:-:S04]  /*65a0*/  IMAD.U32 R0, RZ, RZ, UR4 ;  /* 0x00000004ff007e24 */ /* 0x000fc8000f8e00ff */
[----:B------:R-:W-:Y:S01]  /*65b0*/  SYNCS.ARRIVE.TRANS64.A1T0 RZ, [R0+UR37+0x3890], RZ ;  /* 0x003890ff00ff79a7 */ /* 0x000fe20008100025 */
[----:B------:R-:W-:Y:S05]  /*65c0*/  EXIT ;  /* 0x000000000000794d */ /* 0x000fea0003800000 */
.L_x_6:
[----:B------:R-:W-:-:S08]  /*65d0*/  UISETP.NE.AND UP0, UPT, UR10, 0x1, UPT ;  /* 0x000000010a00788c */ /* 0x000fd0000bf05270 */
[----:B------:R-:W1:-:S00]  /*65e0*/  USETMAXREG.DEALLOC.CTAPOOL 0x18 ;  /* 0x00000018000079c8 */ /* 0x000e4000080e0500 */
[----:B------:R-:W-:-:S13]  /*65f0*/  PLOP3.LUT P0, PT, PT, PT, UP0, 0x80, 0x0 ;  /* 0x000000000000781c */ /* 0x000fda0003f0f008 */
[----:B------:R-:W-:Y:S05]  /*6600*/  @P0 EXIT ;  /* 0x000000000000094d */ /* 0x000fea0003800000 */
[----:B------:R-:W2:Y:S01]  /*6610*/  S2UR UR11, SR_CTAID.X ;  /* 0x00000000000b79c3 */ /* 0x000ea20000002500 */
[----:B------:R-:W-:Y:S01]  /*6620*/  ELECT P3, URZ, PT ;  /* 0x00000000003f782f */ /* 0x000fe20003860000 */
[----:B------:R-:W-:Y:S01]  /*6630*/  BSSY B0, `(.L_x_67) ;  /* 0x0000029000007945 */ /* 0x000fe20003800000 */
[----:B-1----:R-:W-:Y:S02]  /*6640*/  IMAD.MOV.U32 R2, RZ, RZ, RZ ;  /* 0x000000ffff027224 */ /* 0x002fe400078e00ff */
[----:B------:R-:W-:Y:S02]  /*6650*/  IMAD.MOV.U32 R8, RZ, RZ, RZ ;  /* 0x000000ffff087224 */ /* 0x000fe400078e00ff */
[----:B------:R-:W-:Y:S01]  /*6660*/  IMAD.MOV.U32 R4, RZ, RZ, RZ ;  /* 0x000000ffff047224 */ /* 0x000fe200078e00ff */
[----:B------:R-:W1:Y:S08]  /*6670*/  S2UR UR20, SR_CTAID.Y ;  /* 0x00000000001479c3 */ /* 0x000e700000002600 */
[----:B------:R-:W3:Y:S01]  /*6680*/  S2UR UR21, SR_CTAID.Z ;  /* 0x00000000001579c3 */ /* 0x000ee20000002700 */
[----:B--2---:R-:W-:Y:S01]  /*6690*/  USHF.L.U32 UR11, UR11, 0x7, URZ ;  /* 0x000000070b0b7899 */ /* 0x004fe2000800063f */
[----:B------:R-:W-:Y:S11]  /*66a0*/  @!P3 BRA `(.L_x_68) ;  /* 0x000000000084b947 */ /* 0x000ff60003800000 */
[----:B------:R-:W2:Y:S01]  /*66b0*/  S2R R4, SR_CgaCtaId ;  /* 0x0000000000047919 */ /* 0x000ea20000008800 */
[----:B------:R-:W-:Y:S02]  /*66c0*/  MOV R3, 0x400 ;  /* 0x0000040000037802 */ /* 0x000fe40000000f00 */
[----:B------:R-:W-:Y:S02]  /*66d0*/  MOV R5, 0x1 ;  /* 0x0000000100057802 */ /* 0x000fe40000000f00 */
[----:B--2---:R-:W-:Y:S02]  /*66e0*/  LEA R4, R4, R3, 0x18 ;  /* 0x0000000304047211 */ /* 0x004fe400078ec0ff */
[----:B------:R-:W-:-:S04]  /*66f0*/  SHF.L.U32 R3, R5, 0x1f, RZ ;  /* 0x0000001f05037819 */ /* 0x000fc800000006ff */
[----:B------:R-:W2:Y:S02]  /*6700*/  SYNCS.PHASECHK.TRANS64.TRYWAIT P0, [R4+URZ+0x3860], R3 ;  /* 0x00386003040075a7 */ /* 0x000ea4000800017f */
[----:B--2---:R-:W-:Y:S05]  /*6710*/  @!P0 BRA `(.L_x_69) ;  /* 0x0000001000908947 */ /* 0x004fea0003800000 */
.L_x_106:
[----:B------:R-:W-:Y:S01]  /*6720*/  ULOP3.LUT UR4, UR6, 0x2, URZ, 0xfc, !UPT ;  /* 0x0000000206047892 */ /* 0x000fe2000f8efc3f */
[----:B--2---:R-:W-:-:S03]  /*6730*/  @P2 IMAD.MOV.U32 R3, RZ, RZ, 0x800 ;  /* 0x00000800ff032424 */ /* 0x004fc600078e00ff */
[----:B------:R-:W-:Y:S01]  /*6740*/  UPRMT UR4, UR4, 0x9910, URZ ;  /* 0x0000991004047896 */ /* 0x000fe2000800003f */
[----:B------:R2:W-:Y:S03]  /*6750*/  @P2 SYNCS.ARRIVE.TRANS64 RZ, [R4+URZ+0x3850], R3 ;  /* 0x0038500304ff29a7 */ /* 0x0005e6000800003f */
[----:B------:R-:W-:-:S06]  /*6760*/  UISETP.NE.AND UP0, UPT, UR4, 0x2, UPT ;  /* 0x000000020400788c */ /* 0x000fcc000bf05270 */
[----:B------:R-:W-:-:S13]  /*6770*/  PLOP3.LUT P0, PT, PT, PT, UP0, 0x80, 0x0 ;  /* 0x000000000000781c */ /* 0x000fda0003f0f008 */
[----:B--2---:R-:W-:Y:S05]  /*6780*/  @P0 BRA `(.L_x_70) ;  /* 0x0000000000040947 */ /* 0x004fea0003800000 */
[----:B-1-3--:R-:W-:Y:S01]  /*6790*/  BPT.TRAP 0x1 ;  /* 0x000000040000795c */ /* 0x00afe20000300000 */
.L_x_70:
[----:B------:R-:W-:-:S04]  /*67a0*/  LOP3.LUT P0, RZ, R0, 0x1f, RZ, 0xc0, !PT ;  /* 0x0000001f00ff7812 */ /* 0x000fc8000780c0ff */
[----:B------:R-:W-:-:S13]  /*67b0*/  PLOP3.LUT P0, PT, P0, P2, PT, 0x2a, 0x0 ;  /* 0x000000000000781c */ /* 0x000fda0000704572 */
[----:B------:R-:W-:Y:S05]  /*67c0*/  @P0 BRA `(.L_x_71) ;  /* 0x0000000000040947 */ /* 0x000fea0003800000 */
[----:B-1-3--:R-:W-:Y:S01]  /*67d0*/  BPT.TRAP 0x1 ;  /* 0x000000040000795c */ /* 0x00afe20000300000 */
.L_x_71:
[----:B------:R-:W-:Y:S01]  /*67e0*/  R2UR UR8, R4 ;  /* 0x00000000040872ca */ /* 0x000fe200000e0000 */
[----:B------:R-:W-:Y:S01]  /*67f0*/  ULDC.64 UR4, c[0x0][0x198] ;  /* 0x0000660000047ab9 */ /* 0x000fe20000000a00 */
[----:B------:R-:W-:Y:S01]  /*6800*/  UMOV UR14, 0x0 ;  /* 0x00000000000e7882 */ /* 0x000fe20000000000 */
[----:B------:R-:W-:Y:S01]  /*6810*/  UIADD3 UR4, UP0, UR4, 0xf0, URZ ;  /* 0x000000f004047890 */ /* 0x000fe2000ff1e03f */
[----:B------:R-:W-:Y:S01]  /*6820*/  IMAD.MOV.U32 R4, RZ, RZ, 0x1 ;  /* 0x00000001ff047424 */ /* 0x000fe200078e00ff */
[----:B------:R-:W-:Y:S01]  /*6830*/  UMOV UR15, 0x10000000 ;  /* 0x10000000000f7882 */ /* 0x000fe20000000000 */
[----:B------:R-:W-:Y:S01]  /*6840*/  UMOV UR10, URZ ;  /* 0x0000003f000a7c82 */ /* 0x000fe20008000000 */
[----:B------:R-:W-:Y:S01]  /*6850*/  UIADD3.X UR5, URZ, UR5, URZ, UP0, !UPT ;  /* 0x000000053f057290 */ /* 0x000fe200087fe43f */
[----:B------:R-:W-:Y:S01]  /*6860*/  IMAD.MOV.U32 R8, RZ, RZ, 0x40 ;  /* 0x00000040ff087424 */ /* 0x000fe200078e00ff */
[----:B-1----:R-:W-:Y:S01]  /*6870*/  UMOV UR12, UR20 ;  /* 0x00000014000c7c82 */ /* 0x002fe20008000000 */
[----:B---3--:R-:W-:-:S03]  /*6880*/  UMOV UR13, UR21 ;  /* 0x00000015000d7c82 */ /* 0x008fc60008000000 */
[----:B------:R-:W-:-:S09]  /*6890*/  UIADD3 UR9, UR8, 0x3850, URZ ;  /* 0x0000385008097890 */ /* 0x000fd2000fffe03f */
[----:B------:R2:W-:Y:S02]  /*68a0*/  UTMALDG.4D [UR8], [UR4], desc[UR14] ;  /* 0x00000e08040075b4 */ /* 0x0005e40008019000 */
[----:B--2---:R-:W-:Y:S01]  /*68b0*/  NOP ;  /* 0x0000000000007918 */ /* 0x004fe20000000000 */
.L_x_68:
[----:B-1-3--:R-:W-:Y:S05]  /*68c0*/  BSYNC B0 ;  /* 0x0000000000007941 */ /* 0x00afea0003800000 */
.L_x_67:
[----:B------:R-:W1:Y:S01]  /*68d0*/  LDC R3, c[0x0][0x28c] ;  /* 0x0000a300ff037b82 */ /* 0x000e620000000800 */
[----:B------:R-:W-:Y:S01]  /*68e0*/  BSSY B0, `(.L_x_72) ;  /* 0x0000023000007945 */ /* 0x000fe20003800000 */
[----:B-1----:R-:W-:-:S13]  /*68f0*/  ISETP.GT.AND P4, PT, R3, RZ, P3 ;  /* 0x000000ff0300720c */ /* 0x002fda0001f84270 */
[----:B------:R-:W-:Y:S05]  /*6900*/  @!P4 BRA `(.L_x_73) ;  /* 0x000000000080c947 */ /* 0x000fea0003800000 */
[----:B------:R-:W1:Y:S01]  /*6910*/  S2R R5, SR_CgaCtaId ;  /* 0x0000000000057919 */ /* 0x000e620000008800 */
[----:B------:R-:W-:-:S04]  /*6920*/  MOV R2, 0x400 ;  /* 0x0000040000027802 */ /* 0x000fc80000000f00 */
[----:B-1----:R-:W-:Y:S01]  /*6930*/  LEA R2, R5, R2, 0x18 ;  /* 0x0000000205027211 */ /* 0x002fe200078ec0ff */
[----:B------:R-:W-:-:S05]  /*6940*/  IMAD.MOV.U32 R5, RZ, RZ, 0x1 ;  /* 0x00000001ff057424 */ /* 0x000fca00078e00ff */
[----:B------:R-:W-:-:S04]  /*6950*/  SHF.L.U32 R5, R5, 0x1f, RZ ;  /* 0x0000001f05057819 */ /* 0x000fc800000006ff */
[----:B------:R-:W1:Y:S02]  /*6960*/  SYNCS.PHASECHK.TRANS64.TRYWAIT P0, [R2+URZ+0x3828], R5 ;  /* 0x00382805020075a7 */ /* 0x000e64000800017f */
[----:B-1----:R-:W-:Y:S05]  /*6970*/  @!P0 BRA `(.L_x_74) ;  /* 0x00000010000c8947 */ /* 0x002fea0003800000 */
.L_x_107:
[----:B------:R-:W-:Y:S01]  /*6980*/  ULOP3.LUT UR4, UR6, 0x2, URZ, 0xfc, !UPT ;  /* 0x0000000206047892 */ /* 0x000fe2000f8efc3f */
[----:B-1----:R-:W-:-:S03]  /*6990*/  @P2 MOV R5, 0x800 ;  /* 0x0000080000052802 */ /* 0x002fc60000000f00 */
[----:B------:R-:W-:Y:S01]  /*69a0*/  UPRMT UR4, UR4, 0x9910, URZ ;  /* 0x0000991004047896 */ /* 0x000fe2000800003f */
[----:B------:R1:W-:Y:S03]  /*69b0*/  @P2 SYNCS.ARRIVE.TRANS64 RZ, [R2+URZ+0x3800], R5 ;  /* 0x0038000502ff29a7 */ /* 0x0003e6000800003f */
[----:B------:R-:W-:-:S06]  /*69c0*/  UISETP.NE.AND UP0, UPT, UR4, 0x2, UPT ;  /* 0x000000020400788c */ /* 0x000fcc000bf05270 */
[----:B------:R-:W-:-:S13]  /*69d0*/  PLOP3.LUT P0, PT, PT, PT, UP0, 0x80, 0x0 ;  /* 0x000000000000781c */ /* 0x000fda0003f0f008 */
[----:B-1----:R-:W-:Y:S05]  /*69e0*/  @P0 BRA `(.L_x_75) ;  /* 0x0000000000040947 */ /* 0x002fea0003800000 */
[----:B------:R-:W-:Y:S01]  /*69f0*/  BPT.TRAP 0x1 ;  /* 0x000000040000795c */ /* 0x000fe20000300000 */
.L_x_75:
[----:B------:R-:W-:-:S04]  /*6a00*/  LOP3.LUT P0, RZ, R0, 0x1f, RZ, 0xc0, !PT ;  /* 0x0000001f00ff7812 */ /* 0x000fc8000780c0ff */
[----:B------:R-:W-:-:S13]  /*6a10*/  PLOP3.LUT P0, PT, P0, P2, PT, 0x2a, 0x0 ;  /* 0x000000000000781c */ /* 0x000fda0000704572 */
[----:B------:R-:W-:Y:S05]  /*6a20*/  @P0 BRA `(.L_x_76) ;  /* 0x0000000000040947 */ /* 0x000fea0003800000 */
[----:B------:R-:W-:Y:S01]  /*6a30*/  BPT.TRAP 0x1 ;  /* 0x000000040000795c */ /* 0x000fe20000300000 */
.L_x_76:
        /* <DEDUP_REMOVED lines=8> */
[----:B------:R-:W-:-:S05]  /*6ac0*/  UMOV UR19, URZ ;  /* 0x0000003f00137c82 */ /* 0x000fca0008000000 */
[----:B------:R-:W-:Y:S02]  /*6ad0*/  UIADD3 UR16, UR17, 0x1000, URZ ;  /* 0x0000100011107890 */ /* 0x000fe4000fffe03f */
[----:B------:R-:W-:-:S09]  /*6ae0*/  UIADD3 UR17, UR17, 0x3800, URZ ;  /* 0x0000380011117890 */ /* 0x000fd2000fffe03f */
[----:B------:R1:W-:Y:S02]  /*6af0*/  UTMALDG.4D [UR16], [UR4], desc[UR8] ;  /* 0x00000810040075b4 */ /* 0x0003e40008019000 */
[----:B-1----:R-:W-:Y:S01]  /*6b00*/  NOP ;  /* 0x0000000000007918 */ /* 0x002fe20000000000 */
.L_x_73:
[----:B------:R-:W-:Y:S05]  /*6b10*/  BSYNC B0 ;  /* 0x0000000000007941 */ /* 0x000fea0003800000 */
.L_x_72:
[----:B------:R-:W-:Y:S04]  /*6b20*/  BSSY B0, `(.L_x_77) ;  /* 0x0000025000007945 */ /* 0x000fe80003800000 */
[----:B------:R-:W-:Y:S05]  /*6b30*/  @!P3 BRA `(.L_x_78) ;  /* 0x00000000008cb947 */ /* 0x000fea0003800000 */
[----:B------:R-:W1:Y:S01]  /*6b40*/  S2R R6, SR_CgaCtaId ;  /* 0x0000000000067919 */ /* 0x000e620000008800 */
[----:B------:R-:W-:-:S04]  /*6b50*/  MOV R5, 0x400 ;  /* 0x0000040000057802 */ /* 0x000fc80000000f00 */
[----:B-1----:R-:W-:Y:S01]  /*6b60*/  LEA R7, R6, R5, 0x18 ;  /* 0x0000000506077211 */ /* 0x002fe200078ec0ff */
[----:B------:R-:W-:-:S04]  /*6b70*/  IMAD.MOV.U32 R6, RZ, RZ, 0x1 ;  /* 0x00000001ff067424 */ /* 0x000fc800078e00ff */
[----:B------:R-:W-:Y:S01]  /*6b80*/  IMAD R5, R4, 0x8, R7 ;  /* 0x0000000804057824 */ /* 0x000fe200078e0207 */
[----:B------:R-:W-:-:S04]  /*6b90*/  SHF.L.U32 R6, R6, 0x1f, RZ ;  /* 0x0000001f06067819 */ /* 0x000fc800000006ff */
[----:B------:R-:W1:Y:S02]  /*6ba0*/  SYNCS.PHASECHK.TRANS64.TRYWAIT P0, [R5+URZ+0x3860], R6 ;  /* 0x00386006050075a7 */ /* 0x000e64000800017f */
[----:B-1----:R-:W-:Y:S05]  /*6bb0*/  @!P0 BRA `(.L_x_79) ;  /* 0x0000000c00908947 */ /* 0x002fea0003800000 */
.L_x_108:
[----:B------:R-:W-:Y:S01]  /*6bc0*/  ULOP3.LUT UR4, UR6, 0x2, URZ, 0xfc, !UPT ;  /* 0x0000000206047892 */ /* 0x000fe2000f8efc3f */
[----:B-1----:R-:W-:-:S03]  /*6bd0*/  @P2 IMAD.MOV.U32 R6, RZ, RZ, 0x800 ;  /* 0x00000800ff062424 */ /* 0x002fc600078e00ff */
[----:B------:R-:W-:Y:S01]  /*6be0*/  UPRMT UR4, UR4, 0x9910, URZ ;  /* 0x0000991004047896 */ /* 0x000fe2000800003f */
[----:B------:R1:W-:Y:S03]  /*6bf0*/  @P2 SYNCS.ARRIVE.TRANS64 RZ, [R5+URZ+0x3850], R6 ;  /* 0x0038500605ff29a7 */ /* 0x0003e6000800003f */
[----:B------:R-:W-:-:S06]  /*6c00*/  UISETP.NE.AND UP0, UPT, UR4, 0x2, UPT ;  /* 0x000000020400788c */ /* 0x000fcc000bf05270 */
[----:B------:R-:W-:-:S13]  /*6c10*/  PLOP3.LUT P0, PT, PT, PT, UP0, 0x80, 0x0 ;  /* 0x000000000000781c */ /* 0x000fda0003f0f008 */
[----:B-1----:R-:W-:Y:S05]  /*6c20*/  @P0 BRA `(.L_x_80) ;  /* 0x0000000000040947 */ /* 0x002fea0003800000 */
[----:B------:R-:W-:Y:S01]  /*6c30*/  BPT.TRAP 0x1 ;  /* 0x000000040000795c */ /* 0x000fe20000300000 */
.L_x_80:
[----:B------:R-:W-:-:S04]  /*6c40*/  LOP3.LUT P0, RZ, R0, 0x1f, RZ, 0xc0, !PT ;  /* 0x0000001f00ff7812 */ /* 0x000fc8000780c0ff */
[----:B------:R-:W-:-:S13]  /*6c50*/  PLOP3.LUT P0, PT, P0, P2, PT, 0x2a, 0x0 ;  /* 0x000000000000781c */ /* 0x000fda0000704572 */
[----:B------:R-:W-:Y:S05]  /*6c60*/  @P0 BRA `(.L_x_81) ;  /* 0x0000000000040947 */ /* 0x000fea0003800000 */
[----:B------:R-:W-:Y:S01]  /*6c70*/  BPT.TRAP 0x1 ;  /* 0x000000040000795c */ /* 0x000fe20000300000 */
.L_x_81:
[----:B------:R-:W-:Y:S01]  /*6c80*/  R2UR UR16, R4 ;  /* 0x00000000041072ca */ /* 0x000fe200000e0000 */
[----:B------:R-:W-:Y:S01]  /*6c90*/  ULDC.64 UR8, c[0x0][0x198] ;  /* 0x0000660000087ab9 */ /* 0x000fe20000000a00 */
[----:B------:R-:W-:Y:S01]  /*6ca0*/  R2UR UR4, R7 ;  /* 0x00000000070472ca */ /* 0x000fe200000e0000 */
[----:B------:R-:W-:Y:S01]  /*6cb0*/  UIADD3 UR8, UP0, UR8, 0xf0, URZ ;  /* 0x000000f008087890 */ /* 0x000fe2000ff1e03f */
[----:B------:R-:W-:Y:S01]  /*6cc0*/  R2UR UR19, R8 ;  /* 0x00000000081372ca */ /* 0x000fe200000e0000 */
[----:B------:R-:W-:Y:S01]  /*6cd0*/  UMOV UR5, 0x10000000 ;  /* 0x1000000000057882 */ /* 0x000fe20000000000 */
[----:B------:R-:W-:Y:S01]  /*6ce0*/  R2UR UR17, R5 ;  /* 0x00000000051172ca */ /* 0x000fe200000e0000 */
[----:B------:R-:W-:Y:S01]  /*6cf0*/  UIADD3.X UR9, URZ, UR9, URZ, UP0, !UPT ;  /* 0x000000093f097290 */ /* 0x000fe200087fe43f */
[----:B------:R-:W-:-:S07]  /*6d00*/  UMOV UR18, URZ ;  /* 0x0000003f00127c82 */ /* 0x000fce0008000000 */
[----:B------:R-:W-:Y:S02]  /*6d10*/  ULEA UR16, UR16, UR4, 0xb ;  /* 0x0000000410107291 */ /* 0x000fe4000f8e583f */
[----:B------:R-:W-:Y:S02]  /*6d20*/  UIADD3 UR19, UR11, UR19, URZ ;  /* 0x000000130b137290 */ /* 0x000fe4000fffe03f */
[----:B------:R-:W-:Y:S01]  /*6d30*/  UIADD3 UR17, UR17, 0x3850, URZ ;  /* 0x0000385011117890 */ /* 0x000fe2000fffe03f */
[----:B------:R-:W-:-:S08]  /*6d40*/  UMOV UR4, 0x0 ;  /* 0x0000000000047882 */ /* 0x000fd00000000000 */
[----:B------:R1:W-:Y:S02]  /*6d50*/  UTMALDG.4D [UR16], [UR8], desc[UR4] ;  /* 0x00000410080075b4 */ /* 0x0003e40008019000 */
[----:B-1----:R-:W-:Y:S01]  /*6d60*/  NOP ;  /* 0x0000000000007918 */ /* 0x002fe20000000000 */
.L_x_78:
[----:B------:R-:W-:Y:S05]  /*6d70*/  BSYNC B0 ;  /* 0x0000000000007941 */ /* 0x000fea0003800000 */
.L_x_77:
[----:B------:R-:W-:Y:S01]  /*6d80*/  BSSY B0, `(.L_x_82) ;  /* 0x0000027000007945 */ /* 0x000fe20003800000 */
[----:B------:R-:W-:-:S03]  /*6d90*/  MOV R8, RZ ;  /* 0x000000ff00087202 */ /* 0x000fc60000000f00 */
[----:B------:R-:W-:Y:S05]  /*6da0*/  @!P4 BRA `(.L_x_83) ;  /* 0x000000000090c947 */ /* 0x000fea0003800000 */
[----:B------:R-:W1:Y:S01]  /*6db0*/  S2R R5, SR_CgaCtaId ;  /* 0x0000000000057919 */ /* 0x000e620000008800 */
[----:B------:R-:W-:Y:S01]  /*6dc0*/  MOV R4, 0x400 ;  /* 0x0000040000047802 */ /* 0x000fe20000000f00 */
[----:B------:R-:W-:-:S05]  /*6dd0*/  IMAD.MOV.U32 R7, RZ, RZ, 0x1 ;  /* 0x00000001ff077424 */ /* 0x000fca00078e00ff */
[----:B------:R-:W-:Y:S02]  /*6de0*/  SHF.L.U32 R7, R7, 0x1f, RZ ;  /* 0x0000001f07077819 */ /* 0x000fe400000006ff */
[----:B-1----:R-:W-:-:S05]  /*6df0*/  LEA R5, R5, R4, 0x18 ;  /* 0x0000000405057211 */ /* 0x002fca00078ec0ff */
[----:B------:R-:W-:-:S04]  /*6e00*/  IMAD R4, R2, 0x8, R5 ;  /* 0x0000000802047824 */ /* 0x000fc800078e0205 */
[----:B------:R-:W1:Y:S02]  /*6e10*/  SYNCS.PHASECHK.TRANS64.TRYWAIT P0, [R4+URZ+0x3828], R7 ;  /* 0x00382807040075a7 */ /* 0x000e64000800017f */
[----:B-1----:R-:W-:Y:S05]  /*6e20*/  @!P0 BRA `(.L_x_84) ;  /* 0x0000000c00088947 */ /* 0x002fea0003800000 */
.L_x_109:
        /* <DEDUP_REMOVED lines=8> */
.L_x_85:
[----:B------:R-:W-:-:S04]  /*6eb0*/  LOP3.LUT P0, RZ, R0, 0x1f, RZ, 0xc0, !PT ;  /* 0x0000001f00ff7812 */ /* 0x000fc8000780c0ff */
[----:B------:R-:W-:-:S13]  /*6ec0*/  PLOP3.LUT P0, PT, P0, P2, PT, 0x2a, 0x0 ;  /* 0x000000000000781c */ /* 0x000fda0000704572 */
[----:B------:R-:W-:Y:S05]  /*6ed0*/  @P0 BRA `(.L_x_86) ;  /* 0x0000000000040947 */ /* 0x000fea0003800000 */
[----:B------:R-:W-:Y:S01]  /*6ee0*/  BPT.TRAP 0x1 ;  /* 0x000000040000795c */ /* 0x000fe20000300000 */
.L_x_86:
[----:B------:R-:W-:Y:S01]  /*6ef0*/  IMAD R5, R2, 0x800, R5 ;  /* 0x0000080002057824 */ /* 0x000fe200078e0205 */
[----:B------:R-:W-:Y:S01]  /*6f00*/  R2UR UR17, R4 ;  /* 0x00000000041172ca */ /* 0x000fe200000e0000 */
[----:B------:R-:W-:Y:S01]  /*6f10*/  ULDC.64 UR4, c[0x0][0x198] ;  /* 0x0000660000047ab9 */ /* 0x000fe20000000a00 */
[----:B------:R-:W-:Y:S01]  /*6f20*/  UMOV UR8, 0x0 ;  /* 0x0000000000087882 */ /* 0x000fe20000000000 */
[----:B------:R-:W-:Y:S01]  /*6f30*/  UIADD3 UR4, UP0, UR4, 0x2f0, URZ ;  /* 0x000002f004047890 */ /* 0x000fe2000ff1e03f */
[----:B------:R-:W-:Y:S01]  /*6f40*/  R2UR UR16, R5 ;  /* 0x00000000051072ca */ /* 0x000fe200000e0000 */
[----:B------:R-:W-:Y:S01]  /*6f50*/  UMOV UR9, 0x10000000 ;  /* 0x1000000000097882 */ /* 0x000fe20000000000 */
[----:B------:R-:W-:Y:S01]  /*6f60*/  UMOV UR18, URZ ;  /* 0x0000003f00127c82 */ /* 0x000fe20008000000 */
[----:B------:R-:W-:Y:S01]  /*6f70*/  UIADD3.X UR5, URZ, UR5, URZ, UP0, !UPT ;  /* 0x000000053f057290 */ /* 0x000fe200087fe43f */
[----:B------:R-:W-:Y:S01]  /*6f80*/  IADD3 R2, R2, 0x1, RZ ;  /* 0x0000000102027810 */ /* 0x000fe20007ffe0ff */
[----:B------:R-:W-:Y:S01]  /*6f90*/  UMOV UR19, URZ ;  /* 0x0000003f00137c82 */ /* 0x000fe20008000000 */
[----:B------:R-:W-:-:S03]  /*6fa0*/  IMAD.MOV.U32 R8, RZ, RZ, 0x1 ;  /* 0x00000001ff087424 */ /* 0x000fc600078e00ff */
[----:B------:R-:W-:-:S04]  /*6fb0*/  UIADD3 UR17, UR17, 0x3800, URZ ;  /* 0x0000380011117890 */ /* 0x000fc8000fffe03f */
[----:B------:R-:W-:-:S09]  /*6fc0*/  UIADD3 UR16, UR16, 0x1000, URZ ;  /* 0x0000100010107890 */ /* 0x000fd2000fffe03f */
[----:B------:R1:W-:Y:S02]  /*6fd0*/  UTMALDG.4D [UR16], [UR4], desc[UR8] ;  /* 0x00000810040075b4 */ /* 0x0003e40008019000 */
[----:B-1----:R-:W-:Y:S01]  /*6fe0*/  NOP ;  /* 0x0000000000007918 */ /* 0x002fe20000000000 */
.L_x_83:
[----:B------:R-:W-:Y:S05]  /*6ff0*/  BSYNC B0 ;  /* 0x0000000000007941 */ /* 0x000fea0003800000 */
.L_x_82:
[----:B------:R-:W-:-:S13]  /*7000*/  ISETP.GE.AND P0, PT, R3, 0x41, PT ;  /* 0x000000410300780c */ /* 0x000fda0003f06270 */
[----:B------:R-:W-:Y:S05]  /*7010*/  @!P0 EXIT ;  /* 0x000000000000894d */ /* 0x000fea0003800000 */
[----:B------:R-:W-:Y:S01]  /*7020*/  VIADD R3, R3, 0x3f ;  /* 0x0000003f03037836 */ /* 0x000fe20000000000 */
[----:B------:R-:W-:Y:S01]  /*7030*/  LOP3.LUT P0, RZ, R0, 0x1f, RZ, 0xc0, !PT ;  /* 0x0000001f00ff7812 */ /* 0x000fe2000780c0ff */
[----:B------:R-:W-:Y:S03]  /*7040*/  BSSY B0, `(.L_x_87) ;  /* 0x000005a000007945 */ /* 0x000fe60003800000 */
[----:B------:R-:W-:Y:S02]  /*7050*/  SHF.R.S32.HI R0, RZ, 0x1f, R3 ;  /* 0x0000001fff007819 */ /* 0x000fe40000011403 */
[----:B------:R-:W-:Y:S02]  /*7060*/  PLOP3.LUT P0, PT, P0, P2, PT, 0x2a, 0x0 ;  /* 0x000000000000781c */ /* 0x000fe40000704572 */
[----:B------:R-:W-:Y:S01]  /*7070*/  LEA.HI R0, R0, R3, RZ, 0x6 ;  /* 0x0000000300007211 */ /* 0x000fe200078f30ff */
[----:B------:R-:W-:-:S03]  /*7080*/  IMAD.U32 R3, RZ, RZ, UR6 ;  /* 0x00000006ff037e24 */ /* 0x000fc6000f8e00ff */
[----:B------:R-:W-:Y:S02]  /*7090*/  SHF.R.S32.HI R4, RZ, 0x6, R0 ;  /* 0x00000006ff047819 */ /* 0x000fe40000011400 */
[----:B------:R-:W-:Y:S02]  /*70a0*/  LOP3.LUT R0, R3, 0x2, RZ, 0xfc, !PT ;  /* 0x0000000203007812 */ /* 0x000fe400078efcff */
[----:B------:R-:W-:Y:S01]  /*70b0*/  MOV R3, 0x1 ;  /* 0x0000000100037802 */ /* 0x000fe20000000f00 */
[----:B------:R-:W-:-:S07]  /*70c0*/  IMAD.SHL.U32 R4, R4, 0x2, RZ ;  /* 0x0000000204047824 */ /* 0x000fce00078e00ff */
.L_x_98:
[----:B------:R-:W-:Y:S04]  /*70d0*/  BSSY B1, `(.L_x_88) ;  /* 0x0000025000017945 */ /* 0x000fe80003800000 */
[----:B------:R-:W-:Y:S05]  /*70e0*/  @!P3 BRA `(.L_x_89) ;  /* 0x00000000008cb947 */ /* 0x000fea0003800000 */
[----:B------:R-:W1:Y:S01]  /*70f0*/  S2R R6, SR_CgaCtaId ;  /* 0x0000000000067919 */ /* 0x000e620000008800 */
[----:B------:R-:W-:-:S04]  /*7100*/  MOV R5, 0x400 ;  /* 0x0000040000057802 */ /* 0x000fc80000000f00 */
[----:B-1----:R-:W-:Y:S02]  /*7110*/  LEA R7, R6, R5, 0x18 ;  /* 0x0000000506077211 */ /* 0x002fe400078ec0ff */
[----:B------:R-:W-:-:S03]  /*7120*/  SHF.L.U32 R5, R3, 0x1f, RZ ;  /* 0x0000001f03057819 */ /* 0x000fc600000006ff */
[----:B------:R-:W-:-:S04]  /*7130*/  IMAD R6, R2, 0x8, R7 ;  /* 0x0000000802067824 */ /* 0x000fc800078e0207 */
[----:B------:R-:W1:Y:S02]  /*7140*/  SYNCS.PHASECHK.TRANS64.TRYWAIT P4, [R6+URZ+0x3828], R5 ;  /* 0x00382805060075a7 */ /* 0x000e64000808017f */
[----:B-1----:R-:W-:Y:S05]  /*7150*/  @!P4 BRA `(.L_x_90) ;  /* 0x000000080050c947 */ /* 0x002fea0003800000 */
.L_x_110:
[----:B-1----:R-:W-:-:S04]  /*7160*/  @P2 IMAD.MOV.U32 R5, RZ, RZ, 0x800 ;  /* 0x00000800ff052424 */ /* 0x002fc800078e00ff */
[----:B------:R1:W-:Y:S02]  /*7170*/  @P2 SYNCS.ARRIVE.TRANS64 RZ, [R6+URZ+0x3800], R5 ;  /* 0x0038000506ff29a7 */ /* 0x0003e4000800003f */
[----:B-1----:R-:W-:-:S04]  /*7180*/  PRMT R5, R0, 0x9910, RZ ;  /* 0x0000991000057816 */ /* 0x002fc800000000ff */
[----:B------:R-:W-:-:S13]  /*7190*/  ISETP.NE.AND P4, PT, R5, 0x2, PT ;  /* 0x000000020500780c */ /* 0x000fda0003f85270 */
[----:B------:R-:W-:Y:S05]  /*71a0*/  @P4 BRA `(.L_x_91) ;  /* 0x0000000000044947 */ /* 0x000fea0003800000 */
[----:B------:R-:W-:Y:S01]  /*71b0*/  BPT.TRAP 0x1 ;  /* 0x000000040000795c */ /* 0x000fe20000300000 */
.L_x_91:
[----:B------:R-:W-:Y:S05]  /*71c0*/  @P0 BRA `(.L_x_92) ;  /* 0x0000000000040947 */ /* 0x000fea0003800000 */
[----:B------:R-:W-:Y:S01]  /*71d0*/  BPT.TRAP 0x1 ;  /* 0x000000040000795c */ /* 0x000fe20000300000 */
.L_x_92:
[----:B------:R-:W-:Y:S01]  /*71e0*/  IMAD R7, R2, 0x800, R7 ;  /* 0x0000080002077824 */ /* 0x000fe200078e0207 */
[----:B------:R-:W-:Y:S01]  /*71f0*/  R2UR UR17, R6 ;  /* 0x00000000061172ca */ /* 0x000fe200000e0000 */
[----:B------:R-:W-:Y:S01]  /*7200*/  ULDC.64 UR4, c[0x0][0x198] ;  /* 0x0000660000047ab9 */ /* 0x000fe20000000a00 */
[----:B------:R-:W-:Y:S01]  /*7210*/  R2UR UR19, R8 ;  /* 0x00000000081372ca */ /* 0x000fe200000e0000 */
[----:B------:R-:W-:Y:S01]  /*7220*/  UIADD3 UR4, UP0, UR4, 0x1f0, URZ ;  /* 0x000001f004047890 */ /* 0x000fe2000ff1e03f */
[----:B------:R-:W-:Y:S01]  /*7230*/  R2UR UR16, R7 ;  /* 0x00000000071072ca */ /* 0x000fe200000e0000 */
[----:B------:R-:W-:Y:S01]  /*7240*/  UMOV UR8, 0x0 ;  /* 0x0000000000087882 */ /* 0x000fe20000000000 */
[----:B------:R-:W-:Y:S01]  /*7250*/  UMOV UR9, 0x10000000 ;  /* 0x1000000000097882 */ /* 0x000fe20000000000 */
[----:B------:R-:W-:Y:S01]  /*7260*/  UIADD3.X UR5, URZ, UR5, URZ, UP0, !UPT ;  /* 0x000000053f057290 */ /* 0x000fe200087fe43f */
[----:B------:R-:W-:Y:S01]  /*7270*/  VIADD R5, R2, 0x1 ;  /* 0x0000000102057836 */ /* 0x000fe20000000000 */
[----:B------:R-:W-:-:S04]  /*7280*/  UMOV UR18, URZ ;  /* 0x0000003f00127c82 */ /* 0x000fc80008000000 */
[----:B------:R-:W-:Y:S01]  /*7290*/  UIADD3 UR17, UR17, 0x3800, URZ ;  /* 0x0000380011117890 */ /* 0x000fe2000fffe03f */
[----:B------:R-:W-:Y:S01]  /*72a0*/  ISETP.NE.AND P4, PT, R5, 0x5, PT ;  /* 0x000000050500780c */ /* 0x000fe20003f85270 */
[----:B------:R-:W-:Y:S02]  /*72b0*/  USHF.L.U32 UR19, UR19, 0x6, URZ ;  /* 0x0000000613137899 */ /* 0x000fe4000800063f */
[----:B------:R-:W-:Y:S01]  /*72c0*/  UIADD3 UR16, UR16, 0x1000, URZ ;  /* 0x0000100010107890 */ /* 0x000fe2000fffe03f */
[----:B------:R-:W-:-:S04]  /*72d0*/  SEL R2, RZ, 0x1, P4 ;  /* 0x00000001ff027807 */ /* 0x000fc80002000000 */
[----:B------:R-:W-:Y:S02]  /*72e0*/  LOP3.LUT R3, R3, R2, RZ, 0x3c, !PT ;  /* 0x0000000203037212 */ /* 0x000fe400078e3cff */
[----:B------:R-:W-:Y:S02]  /*72f0*/  SEL R2, R5, RZ, P4 ;  /* 0x000000ff05027207 */ /* 0x000fe40002000000 */
[----:B------:R1:W-:Y:S02]  /*7300*/  UTMALDG.4D [UR16], [UR4], desc[UR8] ;  /* 0x00000810040075b4 */ /* 0x0003e40008019000 */
[----:B-1----:R-:W-:-:S03]  /*7310*/  NOP ;  /* 0x0000000000007918 */ /* 0x002fc60000000000 */
.L_x_89:
[----:B------:R-:W-:Y:S05]  /*7320*/  BSYNC B1 ;  /* 0x0000000000017941 */ /* 0x000fea0003800000 */
.L_x_88:
[----:B------:R-:W-:Y:S01]  /*7330*/  ISETP.LT.OR P4, PT, R4, 0x4, !P3 ;  /* 0x000000040400780c */ /* 0x000fe20005f81670 */
[----:B------:R-:W-:-:S12]  /*7340*/  BSSY B1, `(.L_x_93) ;  /* 0x0000026000017945 */ /* 0x000fd80003800000 */
[----:B------:R-:W-:Y:S05]  /*7350*/  @P4 BRA `(.L_x_94) ;  /* 0x0000000000904947 */ /* 0x000fea0003800000 */
[----:B------:R-:W1:Y:S01]  /*7360*/  S2R R6, SR_CgaCtaId ;  /* 0x0000000000067919 */ /* 0x000e620000008800 */
[----:B------:R-:W-:Y:S02]  /*7370*/  MOV R5, 0x400 ;  /* 0x0000040000057802 */ /* 0x000fe40000000f00 */
[----:B------:R-:W-:Y:S02]  /*7380*/  SHF.L.U32 R7, R3, 0x1f, RZ ;  /* 0x0000001f03077819 */ /* 0x000fe400000006ff */
[----:B-1----:R-:W-:-:S04]  /*7390*/  LEA R5, R6, R5, 0x18 ;  /* 0x0000000506057211 */ /* 0x002fc800078ec0ff */
[----:B------:R-:W-:-:S04]  /*73a0*/  LEA R6, R2, R5, 0x3 ;  /* 0x0000000502067211 */ /* 0x000fc800078e18ff */
[----:B------:R-:W1:Y:S02]  /*73b0*/  SYNCS.PHASECHK.TRANS64.TRYWAIT P4, [R6+URZ+0x3828], R7 ;  /* 0x00382807060075a7 */ /* 0x000e64000808017f */
[----:B-1----:R-:W-:Y:S05]  /*73c0*/  @!P4 BRA `(.L_x_95) ;  /* 0x0000000400c8c947 */ /* 0x002fea0003800000 */
.L_x_111:
[----:B-1----:R-:W-:-:S04]  /*73d0*/  @P1 IMAD.MOV.U32 R7, RZ, RZ, 0x800 ;  /* 0x00000800ff071424 */ /* 0x002fc800078e00ff */
[----:B------:R1:W-:Y:S02]  /*73e0*/  @P1 SYNCS.ARRIVE.TRANS64 RZ, [R6+URZ+0x3800], R7 ;  /* 0x0038000706ff19a7 */ /* 0x0003e4000800003f */
[----:B-1----:R-:W-:-:S04]  /*73f0*/  PRMT R7, R0, 0x9910, RZ ;  /* 0x0000991000077816 */ /* 0x002fc800000000ff */
[----:B------:R-:W-:-:S13]  /*7400*/  ISETP.NE.AND P4, PT, R7, 0x2, PT ;  /* 0x000000020700780c */ /* 0x000fda0003f85270 */
[----:B------:R-:W-:Y:S05]  /*7410*/  @P4 BRA `(.L_x_96) ;  /* 0x0000000000044947 */ /* 0x000fea0003800000 */
[----:B------:R-:W-:Y:S01]  /*7420*/  BPT.TRAP 0x1 ;  /* 0x000000040000795c */ /* 0x000fe20000300000 */
.L_x_96:
[----:B------:R-:W-:Y:S05]  /*7430*/  @P0 BRA `(.L_x_97) ;  /* 0x0000000000040947 */ /* 0x000fea0003800000 */
[----:B------:R-:W-:Y:S01]  /*7440*/  BPT.TRAP 0x1 ;  /* 0x000000040000795c */ /* 0x000fe20000300000 */
.L_x_97:
        /* <DEDUP_REMOVED lines=10> */
[----:B------:R-:W-:Y:S01]  /*74f0*/  UMOV UR18, URZ ;  /* 0x0000003f00127c82 */ /* 0x000fe20008000000 */
[----:B------:R-:W-:-:S03]  /*7500*/  IADD3 R8, R8, 0x1, RZ ;  /* 0x0000000108087810 */ /* 0x000fc60007ffe0ff */
[----:B------:R-:W-:Y:S01]  /*7510*/  UIADD3 UR17, UR17, 0x3800, URZ ;  /* 0x0000380011117890 */ /* 0x000fe2000fffe03f */
[C---:B------:R-:W-:Y:S01]  /*7520*/  ISETP.NE.AND P4, PT, R2.reuse, 0x5, PT ;  /* 0x000000050200780c */ /* 0x040fe20003f85270 */
[----:B------:R-:W-:Y:S02]  /*7530*/  USHF.L.U32 UR19, UR19, 0x6, URZ ;  /* 0x0000000613137899 */ /* 0x000fe4000800063f */
[----:B------:R-:W-:Y:S01]  /*7540*/  UIADD3 UR16, UR16, 0x1000, URZ ;  /* 0x0000100010107890 */ /* 0x000fe2000fffe03f */
[----:B------:R-:W-:Y:S02]  /*7550*/  SEL R6, RZ, 0x1, P4 ;  /* 0x00000001ff067807 */ /* 0x000fe40002000000 */
[----:B------:R-:W-:Y:S02]  /*7560*/  SEL R2, R2, RZ, P4 ;  /* 0x000000ff02027207 */ /* 0x000fe40002000000 */
[----:B------:R-:W-:-:S04]  /*7570*/  LOP3.LUT R3, R3, R6, RZ, 0x3c, !PT ;  /* 0x0000000603037212 */ /* 0x000fc800078e3cff */
[----:B------:R1:W-:Y:S02]  /*7580*/  UTMALDG.4D [UR16], [UR4], desc[UR8] ;  /* 0x00000810040075b4 */ /* 0x0003e40008019000 */
[----:B-1----:R-:W-:Y:S01]  /*7590*/  NOP ;  /* 0x0000000000007918 */ /* 0x002fe20000000000 */
.L_x_94:
[----:B------:R-:W-:Y:S05]  /*75a0*/  BSYNC B1 ;  /* 0x0000000000017941 */ /* 0x000fea0003800000 */
.L_x_93:
[C---:B------:R-:W-:Y:S01]  /*75b0*/  ISETP.GT.AND P4, PT, R4.reuse, 0x4, PT ;  /* 0x000000040400780c */ /* 0x040fe20003f84270 */
[----:B------:R-:W-:-:S12]  /*75c0*/  VIADD R4, R4, 0xfffffffe ;  /* 0xfffffffe04047836 */ /* 0x000fd80000000000 */
[----:B------:R-:W-:Y:S05]  /*75d0*/  @P4 BRA `(.L_x_98) ;  /* 0xfffffff800bc4947 */ /* 0x000fea000383ffff */
[----:B------:R-:W-:Y:S05]  /*75e0*/  BSYNC B0 ;  /* 0x0000000000007941 */ /* 0x000fea0003800000 */
.L_x_87:
[----:B------:R-:W-:Y:S05]  /*75f0*/  EXIT ;  /* 0x000000000000794d */ /* 0x000fea0003800000 */
.L_x_15:
[----:B--2---:R-:W-:-:S04]  /*7600*/  IMAD.U32 R3, RZ, RZ, UR6 ;  /* 0x00000006ff037e24 */ /* 0x004fc8000f8e00ff */
[----:B------:R2:W3:Y:S03]  /*7610*/  SYNCS.PHASECHK.TRANS64.TRYWAIT P1, [R3+URZ+0x3850], R2 ;  /* 0x00385002030075a7 */ /* 0x0004e6000802017f */
[----:B---3--:R-:W-:Y:S05]  /*7620*/  @!P1 NANOSLEEP.SYNCS 0x989680 ;  /* 0x009896800000995d */ /* 0x008fea0003900000 */
[----:B------:R-:W3:Y:S02]  /*7630*/  @!P1 SYNCS.PHASECHK.TRANS64 P1, [R3+URZ+0x3850], R2 ;  /* 0x00385002030095a7 */ /* 0x000ee4000802007f */
[----:B---3--:R-:W-:Y:S05]  /*7640*/  @!P1 BRA `(.L_x_15) ;  /* 0xfffffffc00ec9947 */ /* 0x008fea000383ffff */
[----:B------:R-:W-:Y:S05]  /*7650*/  BRA `(.L_x_99) ;  /* 0xffffff9400cc7947 */ /* 0x000fea000383ffff */
.L_x_17:
[----:B--2---:R-:W-:-:S04]  /*7660*/  IMAD.U32 R2, RZ, RZ, UR37 ;  /* 0x00000025ff027e24 */ /* 0x004fc8000f8e00ff */
[----:B------:R2:W3:Y:S03]  /*7670*/  SYNCS.PHASECHK.TRANS64.TRYWAIT P1, [R2+URZ+0x3800], R7 ;  /* 0x00380007020075a7 */ /* 0x0004e6000802017f */
[----:B---3--:R-:W-:Y:S05]  /*7680*/  @!P1 NANOSLEEP.SYNCS 0x989680 ;  /* 0x009896800000995d */ /* 0x008fea0003900000 */
[----:B------:R-:W3:Y:S02]  /*7690*/  @!P1 SYNCS.PHASECHK.TRANS64 P1, [R2+URZ+0x3800], R7 ;  /* 0x00380007020095a7 */ /* 0x000ee4000802007f */
[----:B---3--:R-:W-:Y:S05]  /*76a0*/  @!P1 BRA `(.L_x_17) ;  /* 0xfffffffc00ec9947 */ /* 0x008fea000383ffff */
[----:B------:R-:W-:Y:S05]  /*76b0*/  BRA `(.L_x_100) ;  /* 0xffffff9400d47947 */ /* 0x000fea000383ffff */
.L_x_18:
[----:B--2---:R-:W-:-:S04]  /*76c0*/  MOV R3, UR16 ;  /* 0x0000001000037c02 */ /* 0x004fc80008000f00 */
[----:B------:R2:W3:Y:S03]  /*76d0*/  SYNCS.PHASECHK.TRANS64.TRYWAIT P1, [R3+URZ+-0x8], R2 ;  /* 0xfffff802030075a7 */ /* 0x0004e6000802017f */
[----:B---3--:R-:W-:Y:S05]  /*76e0*/  @!P1 NANOSLEEP.SYNCS 0x989680 ;  /* 0x009896800000995d */ /* 0x008fea0003900000 */
[----:B------:R-:W3:Y:S02]  /*76f0*/  @!P1 SYNCS.PHASECHK.TRANS64 P1, [R3+URZ+-0x8], R2 ;  /* 0xfffff802030095a7 */ /* 0x000ee4000802007f */
[----:B---3--:R-:W-:Y:S05]  /*7700*/  @!P1 BRA `(.L_x_18) ;  /* 0xfffffffc00ec9947 */ /* 0x008fea000383ffff */
[----:B------:R-:W-:Y:S05]  /*7710*/  BRA `(.L_x_101) ;  /* 0xffffff9400d07947 */ /* 0x000fea000383ffff */
.L_x_20:
[----:B-1----:R-:W-:-:S04]  /*7720*/  IMAD.U32 R8, RZ, RZ, UR37 ;  /* 0x00000025ff087e24 */ /* 0x002fc8000f8e00ff */
[----:B------:R1:W2:Y:S03]  /*7730*/  SYNCS.PHASECHK.TRANS64.TRYWAIT P1, [R8+URZ+0x3808], R7 ;  /* 0x00380807080075a7 */ /* 0x0002a6000802017f */
[----:B--2---:R-:W-:Y:S05]  /*7740*/  @!P1 NANOSLEEP.SYNCS 0x989680 ;  /* 0x009896800000995d */ /* 0x004fea0003900000 */
[----:B------:R-:W2:Y:S02]  /*7750*/  @!P1 SYNCS.PHASECHK.TRANS64 P1, [R8+URZ+0x3808], R7 ;  /* 0x00380807080095a7 */ /* 0x000ea4000802007f */
[----:B--2---:R-:W-:Y:S05]  /*7760*/  @!P1 BRA `(.L_x_20) ;  /* 0xfffffffc00ec9947 */ /* 0x004fea000383ffff */
[----:B------:R-:W-:Y:S05]  /*7770*/  BRA `(.L_x_102) ;  /* 0xffffffac00087947 */ /* 0x000fea000383ffff */
.L_x_25:
[----:B-1----:R-:W-:-:S04]  /*7780*/  IMAD.U32 R13, RZ, RZ, UR6 ;  /* 0x00000006ff0d7e24 */ /* 0x002fc8000f8e00ff */
[----:B------:R1:W2:Y:S03]  /*7790*/  SYNCS.PHASECHK.TRANS64.TRYWAIT P2, [R13+URZ+0x3800], R4 ;  /* 0x003800040d0075a7 */ /* 0x0002a6000804017f */
[----:B--2---:R-:W-:Y:S05]  /*77a0*/  @!P2 NANOSLEEP.SYNCS 0x989680 ;  /* 0x009896800000a95d */ /* 0x004fea0003900000 */
[----:B------:R-:W2:Y:S02]  /*77b0*/  @!P2 SYNCS.PHASECHK.TRANS64 P2, [R13+URZ+0x3800], R4 ;  /* 0x003800040d00a5a7 */ /* 0x000ea4000804007f */
[----:B--2---:R-:W-:Y:S05]  /*77c0*/  @!P2 BRA `(.L_x_25) ;  /* 0xfffffffc00eca947 */ /* 0x004fea000383ffff */
[----:B------:R-:W-:Y:S05]  /*77d0*/  BRA `(.L_x_103) ;  /* 0xffffffac00d07947 */ /* 0x000fea000383ffff */
.L_x_29:
[----:B-1----:R-:W-:-:S04]  /*77e0*/  IMAD.U32 R8, RZ, RZ, UR6 ;  /* 0x00000006ff087e24 */ /* 0x002fc8000f8e00ff */
[----:B------:R1:W2:Y:S03]  /*77f0*/  SYNCS.PHASECHK.TRANS64.TRYWAIT P2, [R8+URZ+0x3800], R21 ;  /* 0x00380015080075a7 */ /* 0x0002a6000804017f */
[----:B--2---:R-:W-:Y:S05]  /*7800*/  @!P2 NANOSLEEP.SYNCS 0x989680 ;  /* 0x009896800000a95d */ /* 0x004fea0003900000 */
[----:B------:R-:W2:Y:S02]  /*7810*/  @!P2 SYNCS.PHASECHK.TRANS64 P2, [R8+URZ+0x3800], R21 ;  /* 0x003800150800a5a7 */ /* 0x000ea4000804007f */
[----:B--2---:R-:W-:Y:S05]  /*7820*/  @!P2 BRA `(.L_x_29) ;  /* 0xfffffffc00eca947 */ /* 0x004fea000383ffff */
[----:B------:R-:W-:Y:S05]  /*7830*/  BRA `(.L_x_28) ;  /* 0xffffffc0004c7947 */ /* 0x000fea000383ffff */
.L_x_37:
[----:B-1----:R-:W-:-:S04]  /*7840*/  MOV R11, UR6 ;  /* 0x00000006000b7c02 */ /* 0x002fc80008000f00 */
[----:B------:R1:W2:Y:S03]  /*7850*/  SYNCS.PHASECHK.TRANS64.TRYWAIT P2, [R11+URZ+0x3800], R4 ;  /* 0x003800040b0075a7 */ /* 0x0002a6000804017f */
[----:B--2---:R-:W-:Y:S05]  /*7860*/  @!P2 NANOSLEEP.SYNCS 0x989680 ;  /* 0x009896800000a95d */ /* 0x004fea0003900000 */
[----:B------:R-:W2:Y:S02]  /*7870*/  @!P2 SYNCS.PHASECHK.TRANS64 P2, [R11+URZ+0x3800], R4 ;  /* 0x003800040b00a5a7 */ /* 0x000ea4000804007f */
[----:B--2---:R-:W-:Y:S05]  /*7880*/  @!P2 BRA `(.L_x_37) ;  /* 0xfffffffc00eca947 */ /* 0x004fea000383ffff */
[----:B------:R-:W-:Y:S05]  /*7890*/  BRA `(.L_x_104) ;  /* 0xffffffc400447947 */ /* 0x000fea000383ffff */
.L_x_41:
[----:B-1----:R-:W-:-:S04]  /*78a0*/  IMAD.U32 R9, RZ, RZ, UR6 ;  /* 0x00000006ff097e24 */ /* 0x002fc8000f8e00ff */
[----:B------:R1:W2:Y:S03]  /*78b0*/  SYNCS.PHASECHK.TRANS64.TRYWAIT P2, [R9+URZ+0x3800], R8 ;  /* 0x00380008090075a7 */ /* 0x0002a6000804017f */
[----:B--2---:R-:W-:Y:S05]  /*78c0*/  @!P2 NANOSLEEP.SYNCS 0x989680 ;  /* 0x009896800000a95d */ /* 0x004fea0003900000 */
[----:B------:R-:W2:Y:S02]  /*78d0*/  @!P2 SYNCS.PHASECHK.TRANS64 P2, [R9+URZ+0x3800], R8 ;  /* 0x003800080900a5a7 */ /* 0x000ea4000804007f */
[----:B--2---:R-:W-:Y:S05]  /*78e0*/  @!P2 BRA `(.L_x_41) ;  /* 0xfffffffc00eca947 */ /* 0x004fea000383ffff */
[----:B------:R-:W-:Y:S05]  /*78f0*/  BRA `(.L_x_40) ;  /* 0xffffffd800c47947 */ /* 0x000fea000383ffff */
.L_x_57:
[----:B-1----:R-:W-:-:S04]  /*7900*/  IMAD.U32 R3, RZ, RZ, UR16 ;  /* 0x00000010ff037e24 */ /* 0x002fc8000f8e00ff */
[----:B------:R1:W2:Y:S03]  /*7910*/  SYNCS.PHASECHK.TRANS64.TRYWAIT P0, [R3+URZ+0x8], R0 ;  /* 0x00000800030075a7 */ /* 0x0002a6000800017f */
[----:B--2---:R-:W-:Y:S05]  /*7920*/  @!P0 NANOSLEEP.SYNCS 0x989680 ;  /* 0x009896800000895d */ /* 0x004fea0003900000 */
[----:B------:R-:W2:Y:S02]  /*7930*/  @!P0 SYNCS.PHASECHK.TRANS64 P0, [R3+URZ+0x8], R0 ;  /* 0x00000800030085a7 */ /* 0x000ea4000800007f */
[----:B--2---:R-:W-:Y:S05]  /*7940*/  @!P0 BRA `(.L_x_57) ;  /* 0xfffffffc00ec8947 */ /* 0x004fea000383ffff */
[----:B------:R-:W-:Y:S05]  /*7950*/  BRA `(.L_x_105) ;  /* 0xffffffe000d07947 */ /* 0x000fea000383ffff */
.L_x_69:
[----:B--2---:R2:W4:Y:S02]  /*7960*/  SYNCS.PHASECHK.TRANS64.TRYWAIT P0, [R4+URZ+0x3860], R3 ;  /* 0x00386003040075a7 */ /* 0x004524000800017f */
[----:B----4-:R-:W-:Y:S05]  /*7970*/  @!P0 NANOSLEEP.SYNCS 0x989680 ;  /* 0x009896800000895d */ /* 0x010fea0003900000 */
[----:B------:R-:W4:Y:S02]  /*7980*/  @!P0 SYNCS.PHASECHK.TRANS64 P0, [R4+URZ+0x3860], R3 ;  /* 0x00386003040085a7 */ /* 0x000f24000800007f */
[----:B----4-:R-:W-:Y:S05]  /*7990*/  @!P0 BRA `(.L_x_69) ;  /* 0xfffffffc00f08947 */ /* 0x010fea000383ffff */
[----:B------:R-:W-:Y:S05]  /*79a0*/  BRA `(.L_x_106) ;  /* 0xffffffec005c7947 */ /* 0x000fea000383ffff */
.L_x_74:
[----:B-1----:R1:W2:Y:S02]  /*79b0*/  SYNCS.PHASECHK.TRANS64.TRYWAIT P0, [R2+URZ+0x3828], R5 ;  /* 0x00382805020075a7 */ /* 0x0022a4000800017f */
[----:B--2---:R-:W-:Y:S05]  /*79c0*/  @!P0 NANOSLEEP.SYNCS 0x989680 ;  /* 0x009896800000895d */ /* 0x004fea0003900000 */
[----:B------:R-:W2:Y:S02]  /*79d0*/  @!P0 SYNCS.PHASECHK.TRANS64 P0, [R2+URZ+0x3828], R5 ;  /* 0x00382805020085a7 */ /* 0x000ea4000800007f */
[----:B--2---:R-:W-:Y:S05]  /*79e0*/  @!P0 BRA `(.L_x_74) ;  /* 0xfffffffc00f08947 */ /* 0x004fea000383ffff */
[----:B------:R-:W-:Y:S05]  /*79f0*/  BRA `(.L_x_107) ;  /* 0xffffffec00e07947 */ /* 0x000fea000383ffff */
.L_x_79:
[----:B-1----:R1:W2:Y:S02]  /*7a00*/  SYNCS.PHASECHK.TRANS64.TRYWAIT P0, [R5+URZ+0x3860], R6 ;  /* 0x00386006050075a7 */ /* 0x0022a4000800017f */
[----:B--2---:R-:W-:Y:S05]  /*7a10*/  @!P0 NANOSLEEP.SYNCS 0x989680 ;  /* 0x009896800000895d */ /* 0x004fea0003900000 */
[----:B------:R-:W2:Y:S02]  /*7a20*/  @!P0 SYNCS.PHASECHK.TRANS64 P0, [R5+URZ+0x3860], R6 ;  /* 0x00386006050085a7 */ /* 0x000ea4000800007f */
[----:B--2---:R-:W-:Y:S05]  /*7a30*/  @!P0 BRA `(.L_x_79) ;  /* 0xfffffffc00f08947 */ /* 0x004fea000383ffff */
[----:B------:R-:W-:Y:S05]  /*7a40*/  BRA `(.L_x_108) ;  /* 0xfffffff0005c7947 */ /* 0x000fea000383ffff */
.L_x_84:
[----:B-1----:R1:W2:Y:S02]  /*7a50*/  SYNCS.PHASECHK.TRANS64.TRYWAIT P0, [R4+URZ+0x3828], R7 ;  /* 0x00382807040075a7 */ /* 0x0022a4000800017f */
[----:B--2---:R-:W-:Y:S05]  /*7a60*/  @!P0 NANOSLEEP.SYNCS 0x989680 ;  /* 0x009896800000895d */ /* 0x004fea0003900000 */
[----:B------:R-:W2:Y:S02]  /*7a70*/  @!P0 SYNCS.PHASECHK.TRANS64 P0, [R4+URZ+0x3828], R7 ;  /* 0x00382807040085a7 */ /* 0x000ea4000800007f */
[----:B--2---:R-:W-:Y:S05]  /*7a80*/  @!P0 BRA `(.L_x_84) ;  /* 0xfffffffc00f08947 */ /* 0x004fea000383ffff */
[----:B------:R-:W-:Y:S05]  /*7a90*/  BRA `(.L_x_109) ;  /* 0xfffffff000e47947 */ /* 0x000fea000383ffff */
.L_x_90:
[----:B-1----:R1:W2:Y:S02]  /*7aa0*/  SYNCS.PHASECHK.TRANS64.TRYWAIT P4, [R6+URZ+0x3828], R5 ;  /* 0x00382805060075a7 */ /* 0x0022a4000808017f */
[----:B--2---:R-:W-:Y:S05]  /*7ab0*/  @!P4 NANOSLEEP.SYNCS 0x989680 ;  /* 0x009896800000c95d */ /* 0x004fea0003900000 */
[----:B------:R-:W2:Y:S02]  /*7ac0*/  @!P4 SYNCS.PHASECHK.TRANS64 P4, [R6+URZ+0x3828], R5 ;  /* 0x003828050600c5a7 */ /* 0x000ea4000808007f */
[----:B--2---:R-:W-:Y:S05]  /*7ad0*/  @!P4 BRA `(.L_x_90) ;  /* 0xfffffffc00f0c947 */ /* 0x004fea000383ffff */
[----:B------:R-:W-:Y:S05]  /*7ae0*/  BRA `(.L_x_110) ;  /* 0xfffffff4009c7947 */ /* 0x000fea000383ffff */
.L_x_95:
[----:B-1----:R1:W2:Y:S02]  /*7af0*/  SYNCS.PHASECHK.TRANS64.TRYWAIT P4, [R6+URZ+0x3828], R7 ;  /* 0x00382807060075a7 */ /* 0x0022a4000808017f */
[----:B--2---:R-:W-:Y:S05]  /*7b00*/  @!P4 NANOSLEEP.SYNCS 0x989680 ;  /* 0x009896800000c95d */ /* 0x004fea0003900000 */
[----:B------:R-:W2:Y:S02]  /*7b10*/  @!P4 SYNCS.PHASECHK.TRANS64 P4, [R6+URZ+0x3828], R7 ;  /* 0x003828070600c5a7 */ /* 0x000ea4000808007f */
[----:B--2---:R-:W-:Y:S05]  /*7b20*/  @!P4 BRA `(.L_x_95) ;  /* 0xfffffffc00f0c947 */ /* 0x004fea000383ffff */
[----:B------:R-:W-:Y:S05]  /*7b30*/  BRA `(.L_x_111) ;  /* 0xfffffff800247947 */ /* 0x000fea000383ffff */
        .weak           $__internal_0_$__cuda_sm20_rcp_rn_f32_slowpath
        .type           $__internal_0_$__cuda_sm20_rcp_rn_f32_slowpath,@function
        .size           $__internal_0_$__cuda_sm20_rcp_rn_f32_slowpath,(.L_x_117 - $__internal_0_$__cuda_sm20_rcp_rn_f32_slowpath)
$__internal_0_$__cuda_sm20_rcp_rn_f32_slowpath:
[----:B------:R-:W-:Y:S01]  /*7b40*/  IMAD.SHL.U32 R0, R2, 0x2, RZ ;  /* 0x0000000202007824 */ /* 0x000fe200078e00ff */
[----:B------:R-:W-:Y:S04]  /*7b50*/  BSSY B2, `(.L_x_112) ;  /* 0x0000030000027945 */ /* 0x000fe80003800000 */
[----:B------:R-:W-:-:S04]  /*7b60*/  SHF.R.U32.HI R18, RZ, 0x18, R0 ;  /* 0x00000018ff127819 */ /* 0x000fc80000011600 */
[----:B------:R-:W-:-:S13]  /*7b70*/  ISETP.NE.U32.AND P0, PT, R18, RZ, PT ;  /* 0x000000ff1200720c */ /* 0x000fda0003f05070 */
[----:B------:R-:W-:Y:S05]  /*7b80*/  @P0 BRA `(.L_x_113) ;  /* 0x0000000000280947 */ /* 0x000fea0003800000 */
[----:B------:R-:W-:-:S04]  /*7b90*/  SHF.L.U32 R0, R2, 0x1, RZ ;  /* 0x0000000102007819 */ /* 0x000fc800000006ff */
[----:B------:R-:W-:-:S13]  /*7ba0*/  ISETP.NE.AND P0, PT, R0, RZ, PT ;  /* 0x000000ff0000720c */ /* 0x000fda0003f05270 */
[----:B------:R-:W-:Y:S01]  /*7bb0*/  @P0 FFMA R10, R2, 1.84467440737095516160e+19, RZ ;  /* 0x5f800000020a0823 */ /* 0x000fe200000000ff */
[----:B------:R-:W-:Y:S08]  /*7bc0*/  @!P0 MUFU.RCP R3, R2 ;  /* 0x0000000200038308 */ /* 0x000ff00000001000 */
[----:B------:R-:W1:Y:S02]  /*7bd0*/  @P0 MUFU.RCP R13, R10 ;  /* 0x0000000a000d0308 */ /* 0x000e640000001000 */
[----:B-1----:R-:W-:-:S04]  /*7be0*/  @P0 FFMA R0, R10, R13, -1 ;  /* 0xbf8000000a000423 */ /* 0x002fc8000000000d */
[----:B------:R-:W-:-:S04]  /*7bf0*/  @P0 FADD.FTZ R0, -R0, -RZ ;  /* 0x800000ff00000221 */ /* 0x000fc80000010100 */
[----:B------:R-:W-:-:S04]  /*7c00*/  @P0 FFMA R0, R13, R0, R13 ;  /* 0x000000000d000223 */ /* 0x000fc8000000000d */
[----:B------:R-:W-:Y:S01]  /*7c10*/  @P0 FFMA R3, R0, 1.84467440737095516160e+19, RZ ;  /* 0x5f80000000030823 */ /* 0x000fe200000000ff */
[----:B------:R-:W-:Y:S06]  /*7c20*/  BRA `(.L_x_114) ;  /* 0x0000000000887947 */ /* 0x000fec0003800000 */
.L_x_113:
[----:B------:R-:W-:-:S05]  /*7c30*/  VIADD R19, R18, 0xffffff03 ;  /* 0xffffff0312137836 */ /* 0x000fca0000000000 */
[----:B------:R-:W-:-:S13]  /*7c40*/  ISETP.GT.U32.AND P0, PT, R19, 0x1, PT ;  /* 0x000000011300780c */ /* 0x000fda0003f04070 */
[----:B------:R-:W-:Y:S05]  /*7c50*/  @P0 BRA `(.L_x_115) ;  /* 0x0000000000780947 */ /* 0x000fea0003800000 */
[----:B------:R-:W-:Y:S01]  /*7c60*/  LOP3.LUT R0, R2, 0x7fffff, RZ, 0xc0, !PT ;  /* 0x007fffff02007812 */ /* 0x000fe200078ec0ff */
[----:B------:R-:W-:-:S03]  /*7c70*/  IMAD.MOV.U32 R14, RZ, RZ, 0x3 ;  /* 0x00000003ff0e7424 */ /* 0x000fc600078e00ff */
[----:B------:R-:W-:Y:S02]  /*7c80*/  LOP3.LUT R0, R0, 0x3f800000, RZ, 0xfc, !PT ;  /* 0x3f80000000007812 */ /* 0x000fe400078efcff */
[----:B------:R-:W-:Y:S02]  /*7c90*/  SHF.L.U32 R14, R14, R19, RZ ;  /* 0x000000130e0e7219 */ /* 0x000fe400000006ff */
[----:B------:R-:W1:Y:S02]  /*7ca0*/  MUFU.RCP R3, R0 ;  /* 0x0000000000037308 */ /* 0x000e640000001000 */
[----:B-1----:R-:W-:-:S04]  /*7cb0*/  FFMA R10, R0, R3, -1 ;  /* 0xbf800000000a7423 */ /* 0x002fc80000000003 */
[----:B------:R-:W-:-:S04]  /*7cc0*/  FADD.FTZ R10, -R10, -RZ ;  /* 0x800000ff0a0a7221 */ /* 0x000fc80000010100 */
[CCC-:B------:R-:W-:Y:S01]  /*7cd0*/  FFMA.RM R12, R3.reuse, R10.reuse, R3.reuse ;  /* 0x0000000a030c7223 */ /* 0x1c0fe20000004003 */
[----:B------:R-:W-:-:S04]  /*7ce0*/  FFMA.RP R13, R3, R10, R3 ;  /* 0x0000000a030d7223 */ /* 0x000fc80000008003 */
[C---:B------:R-:W-:Y:S02]  /*7cf0*/  LOP3.LUT R3, R12.reuse, 0x7fffff, RZ, 0xc0, !PT ;  /* 0x007fffff0c037812 */ /* 0x040fe400078ec0ff */
[----:B------:R-:W-:Y:S02]  /*7d00*/  FSETP.NEU.FTZ.AND P0, PT, R12, R13, PT ;  /* 0x0000000d0c00720b */ /* 0x000fe40003f1d000 */
[----:B------:R-:W-:Y:S02]  /*7d10*/  LOP3.LUT R3, R3, 0x800000, RZ, 0xfc, !PT ;  /* 0x0080000003037812 */ /* 0x000fe400078efcff */
[----:B------:R-:W-:Y:S02]  /*7d20*/  SEL R10, RZ, 0xffffffff, !P0 ;  /* 0xffffffffff0a7807 */ /* 0x000fe40004000000 */
[----:B------:R-:W-:-:S03]  /*7d30*/  LOP3.LUT R14, R14, R3, RZ, 0xc0, !PT ;  /* 0x000000030e0e7212 */ /* 0x000fc600078ec0ff */
[----:B------:R-:W-:Y:S01]  /*7d40*/  IMAD.MOV R10, RZ, RZ, -R10 ;  /* 0x000000ffff0a7224 */ /* 0x000fe200078e0a0a */
[----:B------:R-:W-:-:S04]  /*7d50*/  SHF.R.U32.HI R14, RZ, R19, R14 ;  /* 0x00000013ff0e7219 */ /* 0x000fc8000001160e */
[----:B------:R-:W-:Y:S02]  /*7d60*/  LOP3.LUT P1, RZ, R10, R19, R3, 0xf8, !PT ;  /* 0x000000130aff7212 */ /* 0x000fe4000782f803 */
[C---:B------:R-:W-:Y:S02]  /*7d70*/  LOP3.LUT P0, RZ, R14.reuse, 0x1, RZ, 0xc0, !PT ;  /* 0x000000010eff7812 */ /* 0x040fe4000780c0ff */
[----:B------:R-:W-:-:S04]  /*7d80*/  LOP3.LUT P2, RZ, R14, 0x2, RZ, 0xc0, !PT ;  /* 0x000000020eff7812 */ /* 0x000fc8000784c0ff */
[----:B------:R-:W-:Y:S02]  /*7d90*/  PLOP3.LUT P0, PT, P0, P1, P2, 0xe0, 0x0 ;  /* 0x000000000000781c */ /* 0x000fe40000703c20 */
[----:B------:R-:W-:Y:S02]  /*7da0*/  LOP3.LUT P1, RZ, R2, 0x7fffff, RZ, 0xc0, !PT ;  /* 0x007fffff02ff7812 */ /* 0x000fe4000782c0ff */
[----:B------:R-:W-:-:S04]  /*7db0*/  SEL R0, RZ, 0x1, !P0 ;  /* 0x00000001ff007807 */ /* 0x000fc80004000000 */
[----:B------:R-:W-:-:S04]  /*7dc0*/  IADD3 R0, -R0, RZ, RZ ;  /* 0x000000ff00007210 */ /* 0x000fc80007ffe1ff */
[----:B------:R-:W-:Y:S01]  /*7dd0*/  ISETP.GE.AND P0, PT, R0, RZ, PT ;  /* 0x000000ff0000720c */ /* 0x000fe20003f06270 */
[----:B------:R-:W-:-:S05]  /*7de0*/  VIADD R0, R18, 0xffffff04 ;  /* 0xffffff0412007836 */ /* 0x000fca0000000000 */
[----:B------:R-:W-:-:S07]  /*7df0*/  SHF.R.U32.HI R3, RZ, R0, R3 ;  /* 0x00000000ff037219 */ /* 0x000fce0000011603 */
[----:B------:R-:W-:-:S04]  /*7e00*/  @!P0 VIADD R3, R3, 0x1 ;  /* 0x0000000103038836 */ /* 0x000fc80000000000 */
[----:B------:R-:W-:-:S05]  /*7e10*/  @!P1 IMAD.SHL.U32 R3, R3, 0x2, RZ ;  /* 0x0000000203039824 */ /* 0x000fca00078e00ff */
[----:B------:R-:W-:Y:S01]  /*7e20*/  LOP3.LUT R3, R3, 0x80000000, R2, 0xf8, !PT ;  /* 0x8000000003037812 */ /* 0x000fe200078ef802 */
[----:B------:R-:W-:Y:S06]  /*7e30*/  BRA `(.L_x_114) ;  /* 0x0000000000047947 */ /* 0x000fec0003800000 */
.L_x_115:
[----:B------:R1:W2:Y:S02]  /*7e40*/  MUFU.RCP R3, R2 ;  /* 0x0000000200037308 */ /* 0x0002a40000001000 */
.L_x_114:
[----:B------:R-:W-:Y:S05]  /*7e50*/  BSYNC B2 ;  /* 0x0000000000027941 */ /* 0x000fea0003800000 */
.L_x_112:
[----:B--2---:R-:W-:Y:S01]  /*7e60*/  MOV R0, R3 ;  /* 0x0000000300007202 */ /* 0x004fe20000000f00 */
[----:B-1----:R-:W-:Y:S02]  /*7e70*/  IMAD.MOV.U32 R2, RZ, RZ, R15 ;  /* 0x000000ffff027224 */ /* 0x002fe400078e000f */
[----:B------:R-:W-:-:S04]  /*7e80*/  IMAD.MOV.U32 R3, RZ, RZ, 0x0 ;  /* 0x00000000ff037424 */ /* 0x000fc800078e00ff */
[----:B------:R-:W-:Y:S05]  /*7e90*/  RET.REL.NODEC R2 `(_ZN7cutlass13device_kernelINS_4fmha6kernel28FmhaKernelTmaWarpSpecializedINS1_10collective30FmhaMainloopTmaWarpSpecializedINS_6half_tEffN4cute5tupleIJNS7_1CILi128EEENS9_ILi64EEENS9_ILi16EEEEEENS8_IJiNS9_ILi1EEENS8_IJiiEEEEEESG_SG_NS4_14ResidualFusionEJEEENS4_15FmhaFwdEpilogueIS6_fNS8_IJSB_SC_SB_EEEEENS2_23IndividualTileSchedulerEJEEEEEvNT_6ParamsE) ;  /* 0xffffff8002587950 */ /* 0x000fea0003c3ffff */
.L_x_116:
[----:B------:R-:W-:-:S00]  /*7ea0*/  BRA `(.L_x_116) ;  /* 0xfffffffc00fc7947 */ /* 0x000fc0000383ffff */
[----:B------:R-:W-:-:S00]  /*7eb0*/  NOP ;  /* 0x0000000000007918 */ /* 0x000fc00000000000 */
        /* <DEDUP_REMOVED lines=12> */
.L_x_117:


//--------------------- .nv.global.init           --------------------------
	.section	.nv.global.init,"aw",@progbits
.nv.global.init:
	.type		$str$24,@object
	.size		$str$24,($str$25 - $str$24)
$str$24:
        /*0000*/ 	.byte	0x28, 0x61, 0x64, 0x64, 0x72, 0x65, 0x73, 0x73, 0x20, 0x26, 0x20, 0x6d, 0x61, 0x73, 0x6b, 0x29
        /*0010*/ 	.byte	0x20, 0x3d, 0x3d, 0x20, 0x30, 0x00
	.type		$str$25,@object
	.size		$str$25,(__unnamed_1 - $str$25)
$str$25:
        /*0016*/ 	.byte	0x2f, 0x74, 0x6d, 0x70, 0x2f, 0x63, 0x75, 0x74, 0x6c, 0x61, 0x73, 0x73, 0x5f, 0x73, 0x77, 0x65
        /*0026*/ 	.byte	0x65, 0x70, 0x5f, 0x73, 0x72, 0x63, 0x2f, 0x69, 0x6e, 0x63, 0x6c, 0x75, 0x64, 0x65, 0x2f, 0x63
        /*0036*/ 	.byte	0x75, 0x74, 0x65, 0x2f, 0x70, 0x6f, 0x69, 0x6e, 0x74, 0x65, 0x72, 0x5f, 0x66, 0x6c, 0x61, 0x67
        /*0046*/ 	.byte	0x67, 0x65, 0x64, 0x2e, 0x68, 0x70, 0x70, 0x00
	.type		__unnamed_1,@object
	.size		__unnamed_1,(.L_0 - __unnamed_1)
__unnamed_1:
        /*004e*/ 	.byte	0x61, 0x75, 0x74, 0x6f, 0x20, 0x63, 0x75, 0x74, 0x65, 0x3a, 0x3a, 0x61, 0x73, 0x5f, 0x70, 0x6f
        /* <DEDUP_REMOVED lines=27> */
        /*020e*/ 	.byte	0x3e, 0x3e, 0x5d, 0x00
.L_0:


//--------------------- .nv.shared._ZN7cutlass13device_kernelINS_4fmha6kernel28FmhaKernelTmaWarpSpecializedINS1_10collective30FmhaMainloopTmaWarpSpecializedINS_6half_tEffN4cute5tupleIJNS7_1CILi128EEENS9_ILi64EEENS9_ILi16EEEEEENS8_IJiNS9_ILi1EEENS8_IJiiEEEEEESG_SG_NS4_14ResidualFusionEJEEENS4_15FmhaFwdEpilogueIS6_fNS8_IJSB_SC_SB_EEEEENS2_23IndividualTileSchedulerEJEEEEEvNT_6ParamsE --------------------------
	.section	.nv.shared._ZN7cutlass13device_kernelINS_4fmha6kernel28FmhaKernelTmaWarpSpecializedINS1_10collective30FmhaMainloopTmaWarpSpecializedINS_6half_tEffN4cute5tupleIJNS7_1CILi128EEENS9_ILi64EEENS9_ILi16EEEEEENS8_IJiNS9_ILi1EEENS8_IJiiEEEEEESG_SG_NS4_14ResidualFusionEJEEENS4_15FmhaFwdEpilogueIS6_fNS8_IJSB_SC_SB_EEEEENS2_23IndividualTileSchedulerEJEEEEEvNT_6ParamsE,"aw",@nobits
	.sectionflags	@""
	.align	16
	.zero		1024


//--------------------- .nv.shared.reserved.0     --------------------------
	.section	.nv.shared.reserved.0,"aw",@nobits
	.weak		__nv_reservedSMEM_offset_0_alias
	.size		__nv_reservedSMEM_offset_0_alias, 0, 0
	.other		__nv_reservedSMEM_offset_0_alias,@"STO_CUDA_RESERVED_SHARED STV_DEFAULT"
__nv_reservedSMEM_offset_0_alias:
	.zero		0


//--------------------- .nv.global                --------------------------
	.section	.nv.global,"aw",@nobits
.nv.global:
	.type		_ZN39_INTERNAL_601cbc57_4_k_cu_044a5b38_30014cute1_E,@object
	.size		_ZN39_INTERNAL_601cbc57_4_k_cu_044a5b38_30014cute1_E,(_ZN39_INTERNAL_601cbc57_4_k_cu_044a5b38_30014cuda3std3__45__cpo6cbeginE - _ZN39_INTERNAL_601cbc57_4_k_cu_044a5b38_30014cute1_E)
_ZN39_INTERNAL_601cbc57_4_k_cu_044a5b38_30014cute1_E:
	.zero		1
	.type		_ZN39_INTERNAL_601cbc57_4_k_cu_044a5b38_30014cuda3std3__45__cpo6cbeginE,@object
	.size		_ZN39_INTERNAL_601cbc57_4_k_cu_044a5b38_30014cuda3std3__45__cpo6cbeginE,(_ZN39_INTERNAL_601cbc57_4_k_cu_044a5b38_30014cuda3std3__48in_placeE - _ZN39_INTERNAL_601cbc57_4_k_cu_044a5b38_30014cuda3std3__45__cpo6cbeginE)
_ZN39_INTERNAL_601cbc57_4_k_cu_044a5b38_30014cuda3std3__45__cpo6cbeginE:
	.zero		1
	.type		_ZN39_INTERNAL_601cbc57_4_k_cu_044a5b38_30014cuda3std3__48in_placeE,@object
	.size		_ZN39_INTERNAL_601cbc57_4_k_cu_044a5b38_30014cuda3std3__48in_placeE,(_ZN39_INTERNAL_601cbc57_4_k_cu_044a5b38_30014cuda3std6ranges3__45__cpo9iter_moveE - _ZN39_INTERNAL_601cbc57_4_k_cu_044a5b38_30014cuda3std3__48in_placeE)
_ZN39_INTERNAL_601cbc57_4_k_cu_044a5b38_30014cuda3std3__48in_placeE:
	.zero		1
	.type		_ZN39_INTERNAL_601cbc57_4_k_cu_044a5b38_30014cuda3std6ranges3__45__cpo9iter_moveE,@object
	.size		_ZN39_INTERNAL_601cbc57_4_k_cu_044a5b38_30014cuda3std6ranges3__45__cpo9iter_moveE,(_ZN39_INTERNAL_601cbc57_4_k_cu_044a5b38_30014cuda3std3__45__cpo5beginE - _ZN39_INTERNAL_601cbc57_4_k_cu_044a5b38_30014cuda3std6ranges3__45__cpo9iter_moveE)
_ZN39_INTERNAL_601cbc57_4_k_cu_044a5b38_30014cuda3std6ranges3__45__cpo9iter_moveE:
	.zero		1
	.type		_ZN39_INTERNAL_601cbc57_4_k_cu_044a5b38_30014cuda3std3__45__cpo5beginE,@object
	.size		_ZN39_INTERNAL_601cbc57_4_k_cu_044a5b38_30014cuda3std3__45__cpo5beginE,(_ZN39_INTERNAL_601cbc57_4_k_cu_044a5b38_30014cuda3std3__441_GLOBAL__N__601cbc57_4_k_cu_044a5b38_30016ignoreE - _ZN39_INTERNAL_601cbc57_4_k_cu_044a5b38_30014cuda3std3__45__cpo5beginE)
_ZN39_INTERNAL_601cbc57_4_k_cu_044a5b38_30014cuda3std3__45__cpo5beginE:
	.zero		1
	.type		_ZN39_INTERNAL_601cbc57_4_k_cu_044a5b38_30014cuda3std3__441_GLOBAL__N__601cbc57_4_k_cu_044a5b38_30016ignoreE,@object
	.size		_ZN39_INTERNAL_601cbc57_4_k_cu_044a5b38_30014cuda3std3__441_GLOBAL__N__601cbc57_4_k_cu_044a5b38_30016ignoreE,(_ZN39_INTERNAL_601cbc57_4_k_cu_044a5b38_30014cute7productE - _ZN39_INTERNAL_601cbc57_4_k_cu_044a5b38_30014cuda3std3__441_GLOBAL__N__601cbc57_4_k_cu_044a5b38_30016ignoreE)
_ZN39_INTERNAL_601cbc57_4_k_cu_044a5b38_30014cuda3std3__441_GLOBAL__N__601cbc57_4_k_cu_044a5b38_30016ignoreE:
	.zero		1
	.type		_ZN39_INTERNAL_601cbc57_4_k_cu_044a5b38_30014cute7productE,@object
	.size		_ZN39_INTERNAL_601cbc57_4_k_cu_044a5b38_30014cute7productE,(_ZN39_INTERNAL_601cbc57_4_k_cu_044a5b38_30014cuda3std3__45__cpo3endE - _ZN39_INTERNAL_601cbc57_4_k_cu_044a5b38_30014cute7productE)
_ZN39_INTERNAL_601cbc57_4_k_cu_044a5b38_30014cute7productE:
	.zero		1
	.type		_ZN39_INTERNAL_601cbc57_4_k_cu_044a5b38_30014cuda3std3__45__cpo3endE,@object
	.size		_ZN39_INTERNAL_601cbc57_4_k_cu_044a5b38_30014cuda3std3__45__cpo3endE,(_ZN39_INTERNAL_601cbc57_4_k_cu_044a5b38_30014cuda3std3__419piecewise_constructE - _ZN39_INTERNAL_601cbc57_4_k_cu_044a5b38_30014cuda3std3__45__cpo3endE)
_ZN39_INTERNAL_601cbc57_4_k_cu_044a5b38_30014cuda3std3__45__cpo3endE:
	.zero		1
	.type		_ZN39_INTERNAL_601cbc57_4_k_cu_044a5b38_30014cuda3std3__419piecewise_constructE,@object
	.size		_ZN39_INTERNAL_601cbc57_4_k_cu_044a5b38_30014cuda3std3__419piecewise_constructE,(_ZN39_INTERNAL_601cbc57_4_k_cu_044a5b38_30014cuda3std3__45__cpo4cendE - _ZN39_INTERNAL_601cbc57_4_k_cu_044a5b38_30014cuda3std3__419piecewise_constructE)
_ZN39_INTERNAL_601cbc57_4_k_cu_044a5b38_30014cuda3std3__419piecewise_constructE:
	.zero		1
	.type		_ZN39_INTERNAL_601cbc57_4_k_cu_044a5b38_30014cuda3std3__45__cpo4cendE,@object
	.size		_ZN39_INTERNAL_601cbc57_4_k_cu_044a5b38_30014cuda3std3__45__cpo4cendE,(_ZN39_INTERNAL_601cbc57_4_k_cu_044a5b38_30014cuda3std6ranges3__45__cpo4swapE - _ZN39_INTERNAL_601cbc57_4_k_cu_044a5b38_30014cuda3std3__45__cpo4cendE)
_ZN39_INTERNAL_601cbc57_4_k_cu_044a5b38_30014cuda3std3__45__cpo4cendE:
	.zero		1
	.type		_ZN39_INTERNAL_601cbc57_4_k_cu_044a5b38_30014cuda3std6ranges3__45__cpo4swapE,@object
	.size		_ZN39_INTERNAL_601cbc57_4_k_cu_044a5b38_30014cuda3std6ranges3__45__cpo4swapE,(.L_8 - _ZN39_INTERNAL_601cbc57_4_k_cu_044a5b38_30014cuda3std6ranges3__45__cpo4swapE)
_ZN39_INTERNAL_601cbc57_4_k_cu_044a5b38_30014cuda3std6ranges3__45__cpo4swapE:
	.zero		1
.L_8:


//--------------------- .nv.constant0._ZN7cutlass13device_kernelINS_4fmha6kernel28FmhaKernelTmaWarpSpecializedINS1_10collective30FmhaMainloopTmaWarpSpecializedINS_6half_tEffN4cute5tupleIJNS7_1CILi128EEENS9_ILi64EEENS9_ILi16EEEEEENS8_IJiNS9_ILi1EEENS8_IJiiEEEEEESG_SG_NS4_14ResidualFusionEJEEENS4_15FmhaFwdEpilogueIS6_fNS8_IJSB_SC_SB_EEEEENS2_23IndividualTileSchedulerEJEEEEEvNT_6ParamsE --------------------------
	.section	.nv.constant0._ZN7cutlass13device_kernelINS_4fmha6kernel28FmhaKernelTmaWarpSpecializedINS1_10collective30FmhaMainloopTmaWarpSpecializedINS_6half_tEffN4cute5tupleIJNS7_1CILi128EEENS9_ILi64EEENS9_ILi16EEEEEENS8_IJiNS9_ILi1EEENS8_IJiiEEEEEESG_SG_NS4_14ResidualFusionEJEEENS4_15FmhaFwdEpilogueIS6_fNS8_IJSB_SC_SB_EEEEENS2_23IndividualTileSchedulerEJEEEEEvNT_6ParamsE,"a",@progbits
	.sectionflags	@""
	.align	4
.nv.constant0._ZN7cutlass13device_kernelINS_4fmha6kernel28FmhaKernelTmaWarpSpecializedINS1_10collective30FmhaMainloopTmaWarpSpecializedINS_6half_tEffN4cute5tupleIJNS7_1CILi128EEENS9_ILi64EEENS9_ILi16EEEEEENS8_IJiNS9_ILi1EEENS8_IJiiEEEEEESG_SG_NS4_14ResidualFusionEJEEENS4_15FmhaFwdEpilogueIS6_fNS8_IJSB_SC_SB_EEEEENS2_23IndividualTileSchedulerEJEEEEEvNT_6ParamsE:
	.zero		2688


//--------------------- SYMBOLS --------------------------

	.type		.nv.reservedSmem.offset0,@object
	.size		.nv.reservedSmem.offset0,0x4
	.type		__assertfail,@function
